	.target	sm_100a

	.elftype	@"ET_EXEC"


//--------------------- .note.nv.tkinfo           --------------------------
	.section	.note.nv.tkinfo,"",@"SHT_NOTE"
	.sectionflags	@"SHF_NOTE_NV_TKINFO"
	.tkinfo
        /*0018*/ 	.word	0x00000002
        /*0030*/ 	.string	""
        /*0030*/ 	.string	"ptxas"
        /*0030*/ 	.string	"Cuda compilation tools, release 13.0, V13.0.88"
        /*0030*/ 	.string	"Build cuda_13.0.r13.0/compiler.36424714_0"
        /*0030*/ 	.string	"-arch sm_100a -m 64 "



//--------------------- .note.nv.cuinfo           --------------------------
	.section	.note.nv.cuinfo,"",@"SHT_NOTE"
	.sectionflags	@"SHF_NOTE_NV_CUINFO"
        /*0018*/ 	.short	0x0002
        /*001a*/ 	.short	0x0064
        /*001c*/ 	.short	0x0082
	.zero		2


//--------------------- .nv.info                  --------------------------
	.section	.nv.info,"",@"SHT_CUDA_INFO"
	.align	4


	//----- nvinfo : EIATTR_REGCOUNT
	.align		4
        /*0000*/ 	.byte	0x04, 0x2f
        /*0002*/ 	.short	(.L_19 - .L_18)
	.align		4
.L_18:
        /*0004*/ 	.word	index@(_ZN7cutlass13device_kernelINS_4gemm6kernel13GemmUniversalIN4cute5tupleIJiiiiEEENS1_10collective13CollectiveMmaINS1_35MainloopSm100TmaUmmaWarpSpecializedILi54ELi2ELi4ENS5_IJNS4_1CILi1EEESB_SB_EEEEENS5_IJNSA_ILi64EEESE_NSA_ILi32EEEEEENS_12float_e5m2_tENS5_IJlSB_lEEESH_NS5_IJSB_llEEENS4_8TiledMMAINS4_8MMA_AtomIJNS4_10MMA_TraitsINS4_19SM100_MMA_F8F6F4_SSEJSH_SH_fSE_SE_NS4_17integral_constantINS4_4UMMA5MajorELSQ_0EEENSO_ISQ_LSQ_1EEENSO_INSP_7ScaleInELST_0EEESU_EEEEEENS4_6LayoutISC_NS5_IJNSA_ILi0EEESY_SY_EEEEENS5_IJNS4_10UnderscoreES11_S11_EEEEENS4_13SM90_TMA_LOADENS4_14ComposedLayoutINS4_7SwizzleILi1ELi4ELi3EEENS4_18smem_ptr_flag_bitsILi8EEENSX_INS5_IJNSA_ILi8EEESF_EEENS5_IJSF_SB_EEEEEEEvNS4_8identityES14_NS15_INS16_ILi2ELi4ELi3EEES19_NSX_INS5_IJSE_S1A_EEENS5_IJSB_SE_EEEEEEEvS1F_EENS_8epilogue10collective18CollectiveEpilogueINS1M_23Sm100TmaWarpSpecializedILi1ELi1ELi32ELb0ELb0EEEJSG_NS5_IJNSX_ISE_SB_EES1R_EEESH_SI_SH_SI_NS1M_6fusion15FusionCallbacksIS1Q_NS1T_17LinearCombinationISH_fSH_fLNS_15FloatRoundStyleE2EEESG_S1S_JEEENS4_5SM1004TMEM4LOAD26SM100_TMEM_LOAD_16dp32b32xES14_NS15_IS1G_S19_NSX_INS5_IJS1A_SE_EEENS5_IJSE_SB_EEEEEEENS4_39AutoVectorizingCopyWithAssumedAlignmentILi128EEENS4_14SM90_TMA_STOREES26_S28_S28_EEEvvEEEEvNT_6ParamsE)
        /*0008*/ 	.word	0x00000078


	//----- nvinfo : EIATTR_FRAME_SIZE
	.align		4
.L_19:
        /*000c*/ 	.byte	0x04, 0x11
        /*000e*/ 	.short	(.L_21 - .L_20)
	.align		4
.L_20:
        /*0010*/ 	.word	index@($__internal_2_$__cuda_sm10x_tcgen05_guardrail_trap_unallocated_columns_being_dealloced)
        /*0014*/ 	.word	0x00000000


	//----- nvinfo : EIATTR_FRAME_SIZE
	.align		4
.L_21:
        /*0018*/ 	.byte	0x04, 0x11
        /*001a*/ 	.short	(.L_23 - .L_22)
	.align		4
.L_22:
        /*001c*/ 	.word	index@($__internal_1_$__cuda_sm10x_tcgen05_guardrail_trap_phase_invalid_during_alloc)
        /*0020*/ 	.word	0x00000000


	//----- nvinfo : EIATTR_FRAME_SIZE
	.align		4
.L_23:
        /*0024*/ 	.byte	0x04, 0x11
        /*0026*/ 	.short	(.L_25 - .L_24)
	.align		4
.L_24:
        /*0028*/ 	.word	index@($__internal_0_$__cuda_sm10x_tcgen05_guardrail_trap_col_being_dealloced_not_returned_by_alloc)
        /*002c*/ 	.word	0x00000000


	//----- nvinfo : EIATTR_FRAME_SIZE
	.align		4
.L_25:
        /*0030*/ 	.byte	0x04, 0x11
        /*0032*/ 	.short	(.L_27 - .L_26)
	.align		4
.L_26:
        /*0034*/ 	.word	index@(_ZN7cutlass13device_kernelINS_4gemm6kernel13GemmUniversalIN4cute5tupleIJiiiiEEENS1_10collective13CollectiveMmaINS1_35MainloopSm100TmaUmmaWarpSpecializedILi54ELi2ELi4ENS5_IJNS4_1CILi1EEESB_SB_EEEEENS5_IJNSA_ILi64EEESE_NSA_ILi32EEEEEENS_12float_e5m2_tENS5_IJlSB_lEEESH_NS5_IJSB_llEEENS4_8TiledMMAINS4_8MMA_AtomIJNS4_10MMA_TraitsINS4_19SM100_MMA_F8F6F4_SSEJSH_SH_fSE_SE_NS4_17integral_constantINS4_4UMMA5MajorELSQ_0EEENSO_ISQ_LSQ_1EEENSO_INSP_7ScaleInELST_0EEESU_EEEEEENS4_6LayoutISC_NS5_IJNSA_ILi0EEESY_SY_EEEEENS5_IJNS4_10UnderscoreES11_S11_EEEEENS4_13SM90_TMA_LOADENS4_14ComposedLayoutINS4_7SwizzleILi1ELi4ELi3EEENS4_18smem_ptr_flag_bitsILi8EEENSX_INS5_IJNSA_ILi8EEESF_EEENS5_IJSF_SB_EEEEEEEvNS4_8identityES14_NS15_INS16_ILi2ELi4ELi3EEES19_NSX_INS5_IJSE_S1A_EEENS5_IJSB_SE_EEEEEEEvS1F_EENS_8epilogue10collective18CollectiveEpilogueINS1M_23Sm100TmaWarpSpecializedILi1ELi1ELi32ELb0ELb0EEEJSG_NS5_IJNSX_ISE_SB_EES1R_EEESH_SI_SH_SI_NS1M_6fusion15FusionCallbacksIS1Q_NS1T_17LinearCombinationISH_fSH_fLNS_15FloatRoundStyleE2EEESG_S1S_JEEENS4_5SM1004TMEM4LOAD26SM100_TMEM_LOAD_16dp32b32xES14_NS15_IS1G_S19_NSX_INS5_IJS1A_SE_EEENS5_IJSE_SB_EEEEEEENS4_39AutoVectorizingCopyWithAssumedAlignmentILi128EEENS4_14SM90_TMA_STOREES26_S28_S28_EEEvvEEEEvNT_6ParamsE)
        /*0038*/ 	.word	0x00000000


	//----- nvinfo : EIATTR_MIN_STACK_SIZE
	.align		4
.L_27:
        /*003c*/ 	.byte	0x04, 0x12
        /*003e*/ 	.short	(.L_29 - .L_28)
	.align		4
.L_28:
        /*0040*/ 	.word	index@(_ZN7cutlass13device_kernelINS_4gemm6kernel13GemmUniversalIN4cute5tupleIJiiiiEEENS1_10collective13CollectiveMmaINS1_35MainloopSm100TmaUmmaWarpSpecializedILi54ELi2ELi4ENS5_IJNS4_1CILi1EEESB_SB_EEEEENS5_IJNSA_ILi64EEESE_NSA_ILi32EEEEEENS_12float_e5m2_tENS5_IJlSB_lEEESH_NS5_IJSB_llEEENS4_8TiledMMAINS4_8MMA_AtomIJNS4_10MMA_TraitsINS4_19SM100_MMA_F8F6F4_SSEJSH_SH_fSE_SE_NS4_17integral_constantINS4_4UMMA5MajorELSQ_0EEENSO_ISQ_LSQ_1EEENSO_INSP_7ScaleInELST_0EEESU_EEEEEENS4_6LayoutISC_NS5_IJNSA_ILi0EEESY_SY_EEEEENS5_IJNS4_10UnderscoreES11_S11_EEEEENS4_13SM90_TMA_LOADENS4_14ComposedLayoutINS4_7SwizzleILi1ELi4ELi3EEENS4_18smem_ptr_flag_bitsILi8EEENSX_INS5_IJNSA_ILi8EEESF_EEENS5_IJSF_SB_EEEEEEEvNS4_8identityES14_NS15_INS16_ILi2ELi4ELi3EEES19_NSX_INS5_IJSE_S1A_EEENS5_IJSB_SE_EEEEEEEvS1F_EENS_8epilogue10collective18CollectiveEpilogueINS1M_23Sm100TmaWarpSpecializedILi1ELi1ELi32ELb0ELb0EEEJSG_NS5_IJNSX_ISE_SB_EES1R_EEESH_SI_SH_SI_NS1M_6fusion15FusionCallbacksIS1Q_NS1T_17LinearCombinationISH_fSH_fLNS_15FloatRoundStyleE2EEESG_S1S_JEEENS4_5SM1004TMEM4LOAD26SM100_TMEM_LOAD_16dp32b32xES14_NS15_IS1G_S19_NSX_INS5_IJS1A_SE_EEENS5_IJSE_SB_EEEEEEENS4_39AutoVectorizingCopyWithAssumedAlignmentILi128EEENS4_14SM90_TMA_STOREES26_S28_S28_EEEvvEEEEvNT_6ParamsE)
        /*0044*/ 	.word	0x00000000
.L_29:


//--------------------- .nv.compat                --------------------------
	.section	.nv.compat,"",@"SHT_CUDA_COMPAT_INFO"
	.align	4
        /*0000*/ 	.byte	0x02, 0x09, 0x01, 0x00, 0x02, 0x02, 0x02, 0x00, 0x02, 0x05, 0x05, 0x00, 0x03, 0x07, 0x01, 0x01
        /*0010*/ 	.byte	0x02, 0x03, 0x01, 0x00, 0x02, 0x06, 0x01, 0x00, 0x04, 0x0b, 0x08, 0x00, 0x09, 0x00, 0x00, 0x00
        /*0020*/ 	.byte	0x00, 0x00, 0x00, 0x00


//--------------------- .nv.info._ZN7cutlass13device_kernelINS_4gemm6kernel13GemmUniversalIN4cute5tupleIJiiiiEEENS1_10collective13CollectiveMmaINS1_35MainloopSm100TmaUmmaWarpSpecializedILi54ELi2ELi4ENS5_IJNS4_1CILi1EEESB_SB_EEEEENS5_IJNSA_ILi64EEESE_NSA_ILi32EEEEEENS_12float_e5m2_tENS5_IJlSB_lEEESH_NS5_IJSB_llEEENS4_8TiledMMAINS4_8MMA_AtomIJNS4_10MMA_TraitsINS4_19SM100_MMA_F8F6F4_SSEJSH_SH_fSE_SE_NS4_17integral_constantINS4_4UMMA5MajorELSQ_0EEENSO_ISQ_LSQ_1EEENSO_INSP_7ScaleInELST_0EEESU_EEEEEENS4_6LayoutISC_NS5_IJNSA_ILi0EEESY_SY_EEEEENS5_IJNS4_10UnderscoreES11_S11_EEEEENS4_13SM90_TMA_LOADENS4_14ComposedLayoutINS4_7SwizzleILi1ELi4ELi3EEENS4_18smem_ptr_flag_bitsILi8EEENSX_INS5_IJNSA_ILi8EEESF_EEENS5_IJSF_SB_EEEEEEEvNS4_8identityES14_NS15_INS16_ILi2ELi4ELi3EEES19_NSX_INS5_IJSE_S1A_EEENS5_IJSB_SE_EEEEEEEvS1F_EENS_8epilogue10collective18CollectiveEpilogueINS1M_23Sm100TmaWarpSpecializedILi1ELi1ELi32ELb0ELb0EEEJSG_NS5_IJNSX_ISE_SB_EES1R_EEESH_SI_SH_SI_NS1M_6fusion15FusionCallbacksIS1Q_NS1T_17LinearCombinationISH_fSH_fLNS_15FloatRoundStyleE2EEESG_S1S_JEEENS4_5SM1004TMEM4LOAD26SM100_TMEM_LOAD_16dp32b32xES14_NS15_IS1G_S19_NSX_INS5_IJS1A_SE_EEENS5_IJSE_SB_EEEEEEENS4_39AutoVectorizingCopyWithAssumedAlignmentILi128EEENS4_14SM90_TMA_STOREES26_S28_S28_EEEvvEEEEvNT_6ParamsE --------------------------
	.section	.nv.info._ZN7cutlass13device_kernelINS_4gemm6kernel13GemmUniversalIN4cute5tupleIJiiiiEEENS1_10collective13CollectiveMmaINS1_35MainloopSm100TmaUmmaWarpSpecializedILi54ELi2ELi4ENS5_IJNS4_1CILi1EEESB_SB_EEEEENS5_IJNSA_ILi64EEESE_NSA_ILi32EEEEEENS_12float_e5m2_tENS5_IJlSB_lEEESH_NS5_IJSB_llEEENS4_8TiledMMAINS4_8MMA_AtomIJNS4_10MMA_TraitsINS4_19SM100_MMA_F8F6F4_SSEJSH_SH_fSE_SE_NS4_17integral_constantINS4_4UMMA5MajorELSQ_0EEENSO_ISQ_LSQ_1EEENSO_INSP_7ScaleInELST_0EEESU_EEEEEENS4_6LayoutISC_NS5_IJNSA_ILi0EEESY_SY_EEEEENS5_IJNS4_10UnderscoreES11_S11_EEEEENS4_13SM90_TMA_LOADENS4_14ComposedLayoutINS4_7SwizzleILi1ELi4ELi3EEENS4_18smem_ptr_flag_bitsILi8EEENSX_INS5_IJNSA_ILi8EEESF_EEENS5_IJSF_SB_EEEEEEEvNS4_8identityES14_NS15_INS16_ILi2ELi4ELi3EEES19_NSX_INS5_IJSE_S1A_EEENS5_IJSB_SE_EEEEEEEvS1F_EENS_8epilogue10collective18CollectiveEpilogueINS1M_23Sm100TmaWarpSpecializedILi1ELi1ELi32ELb0ELb0EEEJSG_NS5_IJNSX_ISE_SB_EES1R_EEESH_SI_SH_SI_NS1M_6fusion15FusionCallbacksIS1Q_NS1T_17LinearCombinationISH_fSH_fLNS_15FloatRoundStyleE2EEESG_S1S_JEEENS4_5SM1004TMEM4LOAD26SM100_TMEM_LOAD_16dp32b32xES14_NS15_IS1G_S19_NSX_INS5_IJS1A_SE_EEENS5_IJSE_SB_EEEEEEENS4_39AutoVectorizingCopyWithAssumedAlignmentILi128EEENS4_14SM90_TMA_STOREES26_S28_S28_EEEvvEEEEvNT_6ParamsE,"",@"SHT_CUDA_INFO"
	.sectionflags	@""
	.align	4


	//----- nvinfo : EIATTR_CUDA_API_VERSION
	.align		4
        /*0000*/ 	.byte	0x04, 0x37
        /*0002*/ 	.short	(.L_31 - .L_30)
.L_30:
        /*0004*/ 	.word	0x00000082


	//----- nvinfo : EIATTR_KPARAM_INFO
	.align		4
.L_31:
        /*0008*/ 	.byte	0x04, 0x17
        /*000a*/ 	.short	(.L_33 - .L_32)
.L_32:
        /*000c*/ 	.word	0x00000000
        /*0010*/ 	.short	0x0000
        /*0012*/ 	.short	0x0000
        /*0014*/ 	.byte	0x00, 0xf0, 0x01, 0x20


	//----- nvinfo : EIATTR_AT_ENTRY_FRAGMENTS
	.align		4
.L_33:
        /*0018*/ 	.byte	0x04, 0x4f
        /*001a*/ 	.short	(.L_35 - .L_34)


	//   ....[0]....
.L_34:
        /*001c*/ 	.word	0x00000006


	//----- nvinfo : EIATTR_RESERVED_SMEM_USED
	.align		4
.L_35:
        /*0020*/ 	.byte	0x01, 0x41
	.zero		2


	//----- nvinfo : EIATTR_SPARSE_MMA_MASK
	.align		4
        /*0024*/ 	.byte	0x03, 0x50
        /*0026*/ 	.short	0x0000


	//----- nvinfo : EIATTR_TCGEN05_1CTA_USED
	.align		4
        /*0028*/ 	.byte	0x01, 0x51
	.zero		2


	//----- nvinfo : EIATTR_MAXREG_COUNT
	.align		4
        /*002c*/ 	.byte	0x03, 0x1b
        /*002e*/ 	.short	0x00ff


	//----- nvinfo : EIATTR_NUM_BARRIERS
	.align		4
        /*0030*/ 	.byte	0x02, 0x4c
        /*0032*/ 	.byte	0x07
	.zero		1


	//----- nvinfo : EIATTR_EXTERNS
	.align		4
        /*0034*/ 	.byte	0x04, 0x0f
        /*0036*/ 	.short	(.L_37 - .L_36)


	//   ....[0]....
	.align		4
.L_36:
        /*0038*/ 	.word	index@(__assertfail)


	//----- nvinfo : EIATTR_MERCURY_ISA_VERSION
	.align		4
.L_37:
        /*003c*/ 	.byte	0x03, 0x5f
        /*003e*/ 	.short	0x0101


	//----- nvinfo : EIATTR_INT_WARP_WIDE_INSTR_OFFSETS
	.align		4
        /*0040*/ 	.byte	0x04, 0x31
        /*0042*/ 	.short	(.L_39 - .L_38)


	//   ....[0]....
.L_38:
        /*0044*/ 	.word	0x000023d0


	//   ....[1]....
        /*0048*/ 	.word	0x00005950


	//   ....[2]....
        /*004c*/ 	.word	0x00005970


	//   ....[3]....
        /*0050*/ 	.word	0x000059a0


	//   ....[4]....
        /*0054*/ 	.word	0x000063b0


	//   ....[5]....
        /*0058*/ 	.word	0x000064a0


	//----- nvinfo : EIATTR_COOP_GROUP_MASK_REGIDS
	.align		4
.L_39:
        /*005c*/ 	.byte	0x04, 0x29
        /*005e*/ 	.short	(.L_41 - .L_40)


	//   ....[0]....
.L_40:
        /*0060*/ 	.word	0xffffffff


	//   ....[1]....
        /*0064*/ 	.word	0xffffffff


	//   ....[2]....
        /*0068*/ 	.word	0xffffffff


	//   ....[3]....
        /*006c*/ 	.word	0xffffffff


	//   ....[4]....
        /*0070*/ 	.word	0xffffffff


	//   ....[5]....
        /*0074*/ 	.word	0xffffffff


	//   ....[6]....
        /*0078*/ 	.word	0xffffffff


	//   ....[7]....
        /*007c*/ 	.word	0xffffffff


	//   ....[8]....
        /*0080*/ 	.word	0xffffffff


	//   ....[9]....
        /*0084*/ 	.word	0xffffffff


	//   ....[10]....
        /*0088*/ 	.word	0xffffffff


	//   ....[11]....
        /*008c*/ 	.word	0xffffffff


	//   ....[12]....
        /*0090*/ 	.word	0xffffffff


	//----- nvinfo : EIATTR_COOP_GROUP_INSTR_OFFSETS
	.align		4
.L_41:
        /*0094*/ 	.byte	0x04, 0x28
        /*0096*/ 	.short	(.L_43 - .L_42)


	//   ....[0]....
.L_42:
        /*0098*/ 	.word	0x00000090


	//   ....[1]....
        /*009c*/ 	.word	0x000004d0


	//   ....[2]....
        /*00a0*/ 	.word	0x00000cb0


	//   ....[3]....
        /*00a4*/ 	.word	0x00000df0


	//   ....[4]....
        /*00a8*/ 	.word	0x00000ef0


	//   ....[5]....
        /*00ac*/ 	.word	0x00001060


	//   ....[6]....
        /*00b0*/ 	.word	0x00001200


	//   ....[7]....
        /*00b4*/ 	.word	0x000022b0


	//   ....[8]....
        /*00b8*/ 	.word	0x00004cb0


	//   ....[9]....
        /*00bc*/ 	.word	0x00004ec0


	//   ....[10]....
        /*00c0*/ 	.word	0x00004ef0


	//   ....[11]....
        /*00c4*/ 	.word	0x00005830


	//   ....[12]....
        /*00c8*/ 	.word	0x00005a60


	//----- nvinfo : EIATTR_VRC_CTA_INIT_COUNT
	.align		4
.L_43:
        /*00cc*/ 	.byte	0x02, 0x4a
        /*00ce*/ 	.byte	0x80
	.zero		1


	//----- nvinfo : EIATTR_SYSCALL_OFFSETS
	.align		4
        /*00d0*/ 	.byte	0x04, 0x46
        /*00d2*/ 	.short	(.L_45 - .L_44)


	//   ....[0]....
.L_44:
        /*00d4*/ 	.word	0x00006ec0


	//   ....[1]....
        /*00d8*/ 	.word	0x00007000


	//   ....[2]....
        /*00dc*/ 	.word	0x00007760


	//----- nvinfo : EIATTR_MBARRIER_INSTR_OFFSETS
	.align		4
.L_45:
        /*00e0*/ 	.byte	0x04, 0x39
        /*00e2*/ 	.short	(.L_47 - .L_46)


	//   ....[0]....
.L_46:
        /*00e4*/ 	.word	0x000005d0
        /*00e8*/ 	.word	0x000000ff
        /*00ec*/ 	.word	0x00000000
        /*00f0*/ 	.short	0x0100
        /*00f2*/ 	.byte	0x05
	.zero		1


	//   ....[1]....
        /*00f4*/ 	.word	0x000005e0
        /*00f8*/ 	.word	0x000000ff
        /*00fc*/ 	.word	0x000001b0
        /*0100*/ 	.short	0x0100
        /*0102*/ 	.byte	0x05
	.zero		1


	//   ....[2]....
        /*0104*/ 	.word	0x000005f0
        /*0108*/ 	.word	0x000000ff
        /*010c*/ 	.word	0x00000008
        /*0110*/ 	.short	0x0100
        /*0112*/ 	.byte	0x05
	.zero		1


	//   ....[3]....
        /*0114*/ 	.word	0x00000600
        /*0118*/ 	.word	0x000000ff
        /*011c*/ 	.word	0x000001b8
        /*0120*/ 	.short	0x0100
        /*0122*/ 	.byte	0x05
	.zero		1


	//   ....[4]....
        /*0124*/ 	.word	0x00000610
        /*0128*/ 	.word	0x000000ff
        /*012c*/ 	.word	0x00000010
        /*0130*/ 	.short	0x0100
        /*0132*/ 	.byte	0x05
	.zero		1


	//   ....[5]....
        /*0134*/ 	.word	0x00000620
        /*0138*/ 	.word	0x000000ff
        /*013c*/ 	.word	0x000001c0
        /*0140*/ 	.short	0x0100
        /*0142*/ 	.byte	0x05
	.zero		1


	//   ....[6]....
        /*0144*/ 	.word	0x00000630
        /*0148*/ 	.word	0x000000ff
        /*014c*/ 	.word	0x00000018
        /*0150*/ 	.short	0x0100
        /*0152*/ 	.byte	0x05
	.zero		1


	//   ....[7]....
        /*0154*/ 	.word	0x00000640
        /*0158*/ 	.word	0x000000ff
        /*015c*/ 	.word	0x000001c8
        /*0160*/ 	.short	0x0100
        /*0162*/ 	.byte	0x05
	.zero		1


	//   ....[8]....
        /*0164*/ 	.word	0x00000650
        /*0168*/ 	.word	0x000000ff
        /*016c*/ 	.word	0x00000020
        /*0170*/ 	.short	0x0100
        /*0172*/ 	.byte	0x05
	.zero		1


	//   ....[9]....
        /*0174*/ 	.word	0x00000660
        /*0178*/ 	.word	0x000000ff
        /*017c*/ 	.word	0x000001d0
        /*0180*/ 	.short	0x0100
        /*0182*/ 	.byte	0x05
	.zero		1


	//   ....[10]....
        /*0184*/ 	.word	0x00000670
        /*0188*/ 	.word	0x000000ff
        /*018c*/ 	.word	0x00000028
        /*0190*/ 	.short	0x0100
        /*0192*/ 	.byte	0x05
	.zero		1


	//   ....[11]....
        /*0194*/ 	.word	0x00000680
        /*0198*/ 	.word	0x000000ff
        /*019c*/ 	.word	0x000001d8
        /*01a0*/ 	.short	0x0100
        /*01a2*/ 	.byte	0x05
	.zero		1


	//   ....[12]....
        /*01a4*/ 	.word	0x00000690
        /*01a8*/ 	.word	0x000000ff
        /*01ac*/ 	.word	0x00000030
        /*01b0*/ 	.short	0x0100
        /*01b2*/ 	.byte	0x05
	.zero		1


	//   ....[13]....
        /*01b4*/ 	.word	0x000006a0
        /*01b8*/ 	.word	0x000000ff
        /*01bc*/ 	.word	0x000001e0
        /*01c0*/ 	.short	0x0100
        /*01c2*/ 	.byte	0x05
	.zero		1


	//   ....[14]....
        /*01c4*/ 	.word	0x000006b0
        /*01c8*/ 	.word	0x000000ff
        /*01cc*/ 	.word	0x00000038
        /*01d0*/ 	.short	0x0100
        /*01d2*/ 	.byte	0x05
	.zero		1


	//   ....[15]....
        /*01d4*/ 	.word	0x000006c0
        /*01d8*/ 	.word	0x000000ff
        /*01dc*/ 	.word	0x000001e8
        /*01e0*/ 	.short	0x0100
        /*01e2*/ 	.byte	0x05
	.zero		1


	//   ....[16]....
        /*01e4*/ 	.word	0x000006d0
        /*01e8*/ 	.word	0x000000ff
        /*01ec*/ 	.word	0x00000040
        /*01f0*/ 	.short	0x0100
        /*01f2*/ 	.byte	0x05
	.zero		1


	//   ....[17]....
        /*01f4*/ 	.word	0x000006e0
        /*01f8*/ 	.word	0x000000ff
        /*01fc*/ 	.word	0x000001f0
        /*0200*/ 	.short	0x0100
        /*0202*/ 	.byte	0x05
	.zero		1


	//   ....[18]....
        /*0204*/ 	.word	0x000006f0
        /*0208*/ 	.word	0x000000ff
        /*020c*/ 	.word	0x00000048
        /*0210*/ 	.short	0x0100
        /*0212*/ 	.byte	0x05
	.zero		1


	//   ....[19]....
        /*0214*/ 	.word	0x00000700
        /*0218*/ 	.word	0x000000ff
        /*021c*/ 	.word	0x000001f8
        /*0220*/ 	.short	0x0100
        /*0222*/ 	.byte	0x05
	.zero		1


	//   ....[20]....
        /*0224*/ 	.word	0x00000710
        /*0228*/ 	.word	0x000000ff
        /*022c*/ 	.word	0x00000050
        /*0230*/ 	.short	0x0100
        /*0232*/ 	.byte	0x05
	.zero		1


	//   ....[21]....
        /*0234*/ 	.word	0x00000720
        /*0238*/ 	.word	0x000000ff
        /*023c*/ 	.word	0x00000200
        /*0240*/ 	.short	0x0100
        /*0242*/ 	.byte	0x05
	.zero		1


	//   ....[22]....
        /*0244*/ 	.word	0x00000730
        /*0248*/ 	.word	0x000000ff
        /*024c*/ 	.word	0x00000058
        /*0250*/ 	.short	0x0100
        /*0252*/ 	.byte	0x05
	.zero		1


	//   ....[23]....
        /*0254*/ 	.word	0x00000740
        /*0258*/ 	.word	0x000000ff
        /*025c*/ 	.word	0x00000208
        /*0260*/ 	.short	0x0100
        /*0262*/ 	.byte	0x05
	.zero		1


	//   ....[24]....
        /*0264*/ 	.word	0x00000750
        /*0268*/ 	.word	0x000000ff
        /*026c*/ 	.word	0x00000060
        /*0270*/ 	.short	0x0100
        /*0272*/ 	.byte	0x05
	.zero		1


	//   ....[25]....
        /*0274*/ 	.word	0x00000760
        /*0278*/ 	.word	0x000000ff
        /*027c*/ 	.word	0x00000210
        /*0280*/ 	.short	0x0100
        /*0282*/ 	.byte	0x05
	.zero		1


	//   ....[26]....
        /*0284*/ 	.word	0x00000770
        /*0288*/ 	.word	0x000000ff
        /*028c*/ 	.word	0x00000068
        /*0290*/ 	.short	0x0100
        /*0292*/ 	.byte	0x05
	.zero		1


	//   ....[27]....
        /*0294*/ 	.word	0x00000780
        /*0298*/ 	.word	0x000000ff
        /*029c*/ 	.word	0x00000218
        /*02a0*/ 	.short	0x0100
        /*02a2*/ 	.byte	0x05
	.zero		1


	//   ....[28]....
        /*02a4*/ 	.word	0x00000790
        /*02a8*/ 	.word	0x000000ff
        /*02ac*/ 	.word	0x00000070
        /*02b0*/ 	.short	0x0100
        /*02b2*/ 	.byte	0x05
	.zero		1


	//   ....[29]....
        /*02b4*/ 	.word	0x000007a0
        /*02b8*/ 	.word	0x000000ff
        /*02bc*/ 	.word	0x00000220
        /*02c0*/ 	.short	0x0100
        /*02c2*/ 	.byte	0x05
	.zero		1


	//   ....[30]....
        /*02c4*/ 	.word	0x000007b0
        /*02c8*/ 	.word	0x000000ff
        /*02cc*/ 	.word	0x00000078
        /*02d0*/ 	.short	0x0100
        /*02d2*/ 	.byte	0x05
	.zero		1


	//   ....[31]....
        /*02d4*/ 	.word	0x000007c0
        /*02d8*/ 	.word	0x000000ff
        /*02dc*/ 	.word	0x00000228
        /*02e0*/ 	.short	0x0100
        /*02e2*/ 	.byte	0x05
	.zero		1


	//   ....[32]....
        /*02e4*/ 	.word	0x000007d0
        /*02e8*/ 	.word	0x000000ff
        /*02ec*/ 	.word	0x00000080
        /*02f0*/ 	.short	0x0100
        /*02f2*/ 	.byte	0x05
	.zero		1


	//   ....[33]....
        /*02f4*/ 	.word	0x000007e0
        /*02f8*/ 	.word	0x000000ff
        /*02fc*/ 	.word	0x00000230
        /*0300*/ 	.short	0x0100
        /*0302*/ 	.byte	0x05
	.zero		1


	//   ....[34]....
        /*0304*/ 	.word	0x000007f0
        /*0308*/ 	.word	0x000000ff
        /*030c*/ 	.word	0x00000088
        /*0310*/ 	.short	0x0100
        /*0312*/ 	.byte	0x05
	.zero		1


	//   ....[35]....
        /*0314*/ 	.word	0x00000800
        /*0318*/ 	.word	0x000000ff
        /*031c*/ 	.word	0x00000238
        /*0320*/ 	.short	0x0100
        /*0322*/ 	.byte	0x05
	.zero		1


	//   ....[36]....
        /*0324*/ 	.word	0x00000810
        /*0328*/ 	.word	0x000000ff
        /*032c*/ 	.word	0x00000090
        /*0330*/ 	.short	0x0100
        /*0332*/ 	.byte	0x05
	.zero		1


	//   ....[37]....
        /*0334*/ 	.word	0x00000820
        /*0338*/ 	.word	0x000000ff
        /*033c*/ 	.word	0x00000240
        /*0340*/ 	.short	0x0100
        /*0342*/ 	.byte	0x05
	.zero		1


	//   ....[38]....
        /*0344*/ 	.word	0x00000830
        /*0348*/ 	.word	0x000000ff
        /*034c*/ 	.word	0x00000098
        /*0350*/ 	.short	0x0100
        /*0352*/ 	.byte	0x05
	.zero		1


	//   ....[39]....
        /*0354*/ 	.word	0x00000840
        /*0358*/ 	.word	0x000000ff
        /*035c*/ 	.word	0x00000248
        /*0360*/ 	.short	0x0100
        /*0362*/ 	.byte	0x05
	.zero		1


	//   ....[40]....
        /*0364*/ 	.word	0x00000850
        /*0368*/ 	.word	0x000000ff
        /*036c*/ 	.word	0x000000a0
        /*0370*/ 	.short	0x0100
        /*0372*/ 	.byte	0x05
	.zero		1


	//   ....[41]....
        /*0374*/ 	.word	0x00000860
        /*0378*/ 	.word	0x000000ff
        /*037c*/ 	.word	0x00000250
        /*0380*/ 	.short	0x0100
        /*0382*/ 	.byte	0x05
	.zero		1


	//   ....[42]....
        /*0384*/ 	.word	0x00000870
        /*0388*/ 	.word	0x000000ff
        /*038c*/ 	.word	0x000000a8
        /*0390*/ 	.short	0x0100
        /*0392*/ 	.byte	0x05
	.zero		1


	//   ....[43]....
        /*0394*/ 	.word	0x00000880
        /*0398*/ 	.word	0x000000ff
        /*039c*/ 	.word	0x00000258
        /*03a0*/ 	.short	0x0100
        /*03a2*/ 	.byte	0x05
	.zero		1


	//   ....[44]....
        /*03a4*/ 	.word	0x00000890
        /*03a8*/ 	.word	0x000000ff
        /*03ac*/ 	.word	0x000000b0
        /*03b0*/ 	.short	0x0100
        /*03b2*/ 	.byte	0x05
	.zero		1


	//   ....[45]....
        /*03b4*/ 	.word	0x000008a0
        /*03b8*/ 	.word	0x000000ff
        /*03bc*/ 	.word	0x00000260
        /*03c0*/ 	.short	0x0100
        /*03c2*/ 	.byte	0x05
	.zero		1


	//   ....[46]....
        /*03c4*/ 	.word	0x000008b0
        /*03c8*/ 	.word	0x000000ff
        /*03cc*/ 	.word	0x000000b8
        /*03d0*/ 	.short	0x0100
        /*03d2*/ 	.byte	0x05
	.zero		1


	//   ....[47]....
        /*03d4*/ 	.word	0x000008c0
        /*03d8*/ 	.word	0x000000ff
        /*03dc*/ 	.word	0x00000268
        /*03e0*/ 	.short	0x0100
        /*03e2*/ 	.byte	0x05
	.zero		1


	//   ....[48]....
        /*03e4*/ 	.word	0x000008d0
        /*03e8*/ 	.word	0x000000ff
        /*03ec*/ 	.word	0x000000c0
        /*03f0*/ 	.short	0x0100
        /*03f2*/ 	.byte	0x05
	.zero		1


	//   ....[49]....
        /*03f4*/ 	.word	0x000008e0
        /*03f8*/ 	.word	0x000000ff
        /*03fc*/ 	.word	0x00000270
        /*0400*/ 	.short	0x0100
        /*0402*/ 	.byte	0x05
	.zero		1


	//   ....[50]....
        /*0404*/ 	.word	0x000008f0
        /*0408*/ 	.word	0x000000ff
        /*040c*/ 	.word	0x000000c8
        /*0410*/ 	.short	0x0100
        /*0412*/ 	.byte	0x05
	.zero		1


	//   ....[51]....
        /*0414*/ 	.word	0x00000900
        /*0418*/ 	.word	0x000000ff
        /*041c*/ 	.word	0x00000278
        /*0420*/ 	.short	0x0100
        /*0422*/ 	.byte	0x05
	.zero		1


	//   ....[52]....
        /*0424*/ 	.word	0x00000910
        /*0428*/ 	.word	0x000000ff
        /*042c*/ 	.word	0x000000d0
        /*0430*/ 	.short	0x0100
        /*0432*/ 	.byte	0x05
	.zero		1


	//   ....[53]....
        /*0434*/ 	.word	0x00000920
        /*0438*/ 	.word	0x000000ff
        /*043c*/ 	.word	0x00000280
        /*0440*/ 	.short	0x0100
        /*0442*/ 	.byte	0x05
	.zero		1


	//   ....[54]....
        /*0444*/ 	.word	0x00000930
        /*0448*/ 	.word	0x000000ff
        /*044c*/ 	.word	0x000000d8
        /*0450*/ 	.short	0x0100
        /*0452*/ 	.byte	0x05
	.zero		1


	//   ....[55]....
        /*0454*/ 	.word	0x00000940
        /*0458*/ 	.word	0x000000ff
        /*045c*/ 	.word	0x00000288
        /*0460*/ 	.short	0x0100
        /*0462*/ 	.byte	0x05
	.zero		1


	//   ....[56]....
        /*0464*/ 	.word	0x00000950
        /*0468*/ 	.word	0x000000ff
        /*046c*/ 	.word	0x000000e0
        /*0470*/ 	.short	0x0100
        /*0472*/ 	.byte	0x05
	.zero		1


	//   ....[57]....
        /*0474*/ 	.word	0x00000960
        /*0478*/ 	.word	0x000000ff
        /*047c*/ 	.word	0x00000290
        /*0480*/ 	.short	0x0100
        /*0482*/ 	.byte	0x05
	.zero		1


	//   ....[58]....
        /*0484*/ 	.word	0x00000970
        /*0488*/ 	.word	0x000000ff
        /*048c*/ 	.word	0x000000e8
        /*0490*/ 	.short	0x0100
        /*0492*/ 	.byte	0x05
	.zero		1


	//   ....[59]....
        /*0494*/ 	.word	0x00000980
        /*0498*/ 	.word	0x000000ff
        /*049c*/ 	.word	0x00000298
        /*04a0*/ 	.short	0x0100
        /*04a2*/ 	.byte	0x05
	.zero		1


	//   ....[60]....
        /*04a4*/ 	.word	0x00000990
        /*04a8*/ 	.word	0x000000ff
        /*04ac*/ 	.word	0x000000f0
        /*04b0*/ 	.short	0x0100
        /*04b2*/ 	.byte	0x05
	.zero		1


	//   ....[61]....
        /*04b4*/ 	.word	0x000009a0
        /*04b8*/ 	.word	0x000000ff
        /*04bc*/ 	.word	0x000002a0
        /*04c0*/ 	.short	0x0100
        /*04c2*/ 	.byte	0x05
	.zero		1


	//   ....[62]....
        /*04c4*/ 	.word	0x000009b0
        /*04c8*/ 	.word	0x000000ff
        /*04cc*/ 	.word	0x000000f8
        /*04d0*/ 	.short	0x0100
        /*04d2*/ 	.byte	0x05
	.zero		1


	//   ....[63]....
        /*04d4*/ 	.word	0x000009c0
        /*04d8*/ 	.word	0x000000ff
        /*04dc*/ 	.word	0x000002a8
        /*04e0*/ 	.short	0x0100
        /*04e2*/ 	.byte	0x05
	.zero		1


	//   ....[64]....
        /*04e4*/ 	.word	0x000009d0
        /*04e8*/ 	.word	0x000000ff
        /*04ec*/ 	.word	0x00000100
        /*04f0*/ 	.short	0x0100
        /*04f2*/ 	.byte	0x05
	.zero		1


	//   ....[65]....
        /*04f4*/ 	.word	0x000009e0
        /*04f8*/ 	.word	0x000000ff
        /*04fc*/ 	.word	0x000002b0
        /*0500*/ 	.short	0x0100
        /*0502*/ 	.byte	0x05
	.zero		1


	//   ....[66]....
        /*0504*/ 	.word	0x000009f0
        /*0508*/ 	.word	0x000000ff
        /*050c*/ 	.word	0x00000108
        /*0510*/ 	.short	0x0100
        /*0512*/ 	.byte	0x05
	.zero		1


	//   ....[67]....
        /*0514*/ 	.word	0x00000a00
        /*0518*/ 	.word	0x000000ff
        /*051c*/ 	.word	0x000002b8
        /*0520*/ 	.short	0x0100
        /*0522*/ 	.byte	0x05
	.zero		1


	//   ....[68]....
        /*0524*/ 	.word	0x00000a10
        /*0528*/ 	.word	0x000000ff
        /*052c*/ 	.word	0x00000110
        /*0530*/ 	.short	0x0100
        /*0532*/ 	.byte	0x05
	.zero		1


	//   ....[69]....
        /*0534*/ 	.word	0x00000a20
        /*0538*/ 	.word	0x000000ff
        /*053c*/ 	.word	0x000002c0
        /*0540*/ 	.short	0x0100
        /*0542*/ 	.byte	0x05
	.zero		1


	//   ....[70]....
        /*0544*/ 	.word	0x00000a30
        /*0548*/ 	.word	0x000000ff
        /*054c*/ 	.word	0x00000118
        /*0550*/ 	.short	0x0100
        /*0552*/ 	.byte	0x05
	.zero		1


	//   ....[71]....
        /*0554*/ 	.word	0x00000a40
        /*0558*/ 	.word	0x000000ff
        /*055c*/ 	.word	0x000002c8
        /*0560*/ 	.short	0x0100
        /*0562*/ 	.byte	0x05
	.zero		1


	//   ....[72]....
        /*0564*/ 	.word	0x00000a50
        /*0568*/ 	.word	0x000000ff
        /*056c*/ 	.word	0x00000120
        /*0570*/ 	.short	0x0100
        /*0572*/ 	.byte	0x05
	.zero		1


	//   ....[73]....
        /*0574*/ 	.word	0x00000a60
        /*0578*/ 	.word	0x000000ff
        /*057c*/ 	.word	0x000002d0
        /*0580*/ 	.short	0x0100
        /*0582*/ 	.byte	0x05
	.zero		1


	//   ....[74]....
        /*0584*/ 	.word	0x00000a70
        /*0588*/ 	.word	0x000000ff
        /*058c*/ 	.word	0x00000128
        /*0590*/ 	.short	0x0100
        /*0592*/ 	.byte	0x05
	.zero		1


	//   ....[75]....
        /*0594*/ 	.word	0x00000a80
        /*0598*/ 	.word	0x000000ff
        /*059c*/ 	.word	0x000002d8
        /*05a0*/ 	.short	0x0100
        /*05a2*/ 	.byte	0x05
	.zero		1


	//   ....[76]....
        /*05a4*/ 	.word	0x00000a90
        /*05a8*/ 	.word	0x000000ff
        /*05ac*/ 	.word	0x00000130
        /*05b0*/ 	.short	0x0100
        /*05b2*/ 	.byte	0x05
	.zero		1


	//   ....[77]....
        /*05b4*/ 	.word	0x00000aa0
        /*05b8*/ 	.word	0x000000ff
        /*05bc*/ 	.word	0x000002e0
        /*05c0*/ 	.short	0x0100
        /*05c2*/ 	.byte	0x05
	.zero		1


	//   ....[78]....
        /*05c4*/ 	.word	0x00000ab0
        /*05c8*/ 	.word	0x000000ff
        /*05cc*/ 	.word	0x00000138
        /*05d0*/ 	.short	0x0100
        /*05d2*/ 	.byte	0x05
	.zero		1


	//   ....[79]....
        /*05d4*/ 	.word	0x00000ac0
        /*05d8*/ 	.word	0x000000ff
        /*05dc*/ 	.word	0x000002e8
        /*05e0*/ 	.short	0x0100
        /*05e2*/ 	.byte	0x05
	.zero		1


	//   ....[80]....
        /*05e4*/ 	.word	0x00000ad0
        /*05e8*/ 	.word	0x000000ff
        /*05ec*/ 	.word	0x00000140
        /*05f0*/ 	.short	0x0100
        /*05f2*/ 	.byte	0x05
	.zero		1


	//   ....[81]....
        /*05f4*/ 	.word	0x00000ae0
        /*05f8*/ 	.word	0x000000ff
        /*05fc*/ 	.word	0x000002f0
        /*0600*/ 	.short	0x0100
        /*0602*/ 	.byte	0x05
	.zero		1


	//   ....[82]....
        /*0604*/ 	.word	0x00000af0
        /*0608*/ 	.word	0x000000ff
        /*060c*/ 	.word	0x00000148
        /*0610*/ 	.short	0x0100
        /*0612*/ 	.byte	0x05
	.zero		1


	//   ....[83]....
        /*0614*/ 	.word	0x00000b00
        /*0618*/ 	.word	0x000000ff
        /*061c*/ 	.word	0x000002f8
        /*0620*/ 	.short	0x0100
        /*0622*/ 	.byte	0x05
	.zero		1


	//   ....[84]....
        /*0624*/ 	.word	0x00000b10
        /*0628*/ 	.word	0x000000ff
        /*062c*/ 	.word	0x00000150
        /*0630*/ 	.short	0x0100
        /*0632*/ 	.byte	0x05
	.zero		1


	//   ....[85]....
        /*0634*/ 	.word	0x00000b20
        /*0638*/ 	.word	0x000000ff
        /*063c*/ 	.word	0x00000300
        /*0640*/ 	.short	0x0100
        /*0642*/ 	.byte	0x05
	.zero		1


	//   ....[86]....
        /*0644*/ 	.word	0x00000b30
        /*0648*/ 	.word	0x000000ff
        /*064c*/ 	.word	0x00000158
        /*0650*/ 	.short	0x0100
        /*0652*/ 	.byte	0x05
	.zero		1


	//   ....[87]....
        /*0654*/ 	.word	0x00000b40
        /*0658*/ 	.word	0x000000ff
        /*065c*/ 	.word	0x00000308
        /*0660*/ 	.short	0x0100
        /*0662*/ 	.byte	0x05
	.zero		1


	//   ....[88]....
        /*0664*/ 	.word	0x00000b50
        /*0668*/ 	.word	0x000000ff
        /*066c*/ 	.word	0x00000160
        /*0670*/ 	.short	0x0100
        /*0672*/ 	.byte	0x05
	.zero		1


	//   ....[89]....
        /*0674*/ 	.word	0x00000b60
        /*0678*/ 	.word	0x000000ff
        /*067c*/ 	.word	0x00000310
        /*0680*/ 	.short	0x0100
        /*0682*/ 	.byte	0x05
	.zero		1


	//   ....[90]....
        /*0684*/ 	.word	0x00000b70
        /*0688*/ 	.word	0x000000ff
        /*068c*/ 	.word	0x00000168
        /*0690*/ 	.short	0x0100
        /*0692*/ 	.byte	0x05
	.zero		1


	//   ....[91]....
        /*0694*/ 	.word	0x00000b80
        /*0698*/ 	.word	0x000000ff
        /*069c*/ 	.word	0x00000318
        /*06a0*/ 	.short	0x0100
        /*06a2*/ 	.byte	0x05
	.zero		1


	//   ....[92]....
        /*06a4*/ 	.word	0x00000b90
        /*06a8*/ 	.word	0x000000ff
        /*06ac*/ 	.word	0x00000170
        /*06b0*/ 	.short	0x0100
        /*06b2*/ 	.byte	0x05
	.zero		1


	//   ....[93]....
        /*06b4*/ 	.word	0x00000ba0
        /*06b8*/ 	.word	0x000000ff
        /*06bc*/ 	.word	0x00000320
        /*06c0*/ 	.short	0x0100
        /*06c2*/ 	.byte	0x05
	.zero		1


	//   ....[94]....
        /*06c4*/ 	.word	0x00000bb0
        /*06c8*/ 	.word	0x000000ff
        /*06cc*/ 	.word	0x00000178
        /*06d0*/ 	.short	0x0100
        /*06d2*/ 	.byte	0x05
	.zero		1


	//   ....[95]....
        /*06d4*/ 	.word	0x00000bc0
        /*06d8*/ 	.word	0x000000ff
        /*06dc*/ 	.word	0x00000328
        /*06e0*/ 	.short	0x0100
        /*06e2*/ 	.byte	0x05
	.zero		1


	//   ....[96]....
        /*06e4*/ 	.word	0x00000bd0
        /*06e8*/ 	.word	0x000000ff
        /*06ec*/ 	.word	0x00000180
        /*06f0*/ 	.short	0x0100
        /*06f2*/ 	.byte	0x05
	.zero		1


	//   ....[97]....
        /*06f4*/ 	.word	0x00000be0
        /*06f8*/ 	.word	0x000000ff
        /*06fc*/ 	.word	0x00000330
        /*0700*/ 	.short	0x0100
        /*0702*/ 	.byte	0x05
	.zero		1


	//   ....[98]....
        /*0704*/ 	.word	0x00000bf0
        /*0708*/ 	.word	0x000000ff
        /*070c*/ 	.word	0x00000188
        /*0710*/ 	.short	0x0100
        /*0712*/ 	.byte	0x05
	.zero		1


	//   ....[99]....
        /*0714*/ 	.word	0x00000c00
        /*0718*/ 	.word	0x000000ff
        /*071c*/ 	.word	0x00000338
        /*0720*/ 	.short	0x0100
        /*0722*/ 	.byte	0x05
	.zero		1


	//   ....[100]....
        /*0724*/ 	.word	0x00000c10
        /*0728*/ 	.word	0x000000ff
        /*072c*/ 	.word	0x00000190
        /*0730*/ 	.short	0x0100
        /*0732*/ 	.byte	0x05
	.zero		1


	//   ....[101]....
        /*0734*/ 	.word	0x00000c20
        /*0738*/ 	.word	0x000000ff
        /*073c*/ 	.word	0x00000340
        /*0740*/ 	.short	0x0100
        /*0742*/ 	.byte	0x05
	.zero		1


	//   ....[102]....
        /*0744*/ 	.word	0x00000c30
        /*0748*/ 	.word	0x000000ff
        /*074c*/ 	.word	0x00000198
        /*0750*/ 	.short	0x0100
        /*0752*/ 	.byte	0x05
	.zero		1


	//   ....[103]....
        /*0754*/ 	.word	0x00000c40
        /*0758*/ 	.word	0x000000ff
        /*075c*/ 	.word	0x00000348
        /*0760*/ 	.short	0x0100
        /*0762*/ 	.byte	0x05
	.zero		1


	//   ....[104]....
        /*0764*/ 	.word	0x00000c50
        /*0768*/ 	.word	0x000000ff
        /*076c*/ 	.word	0x000001a0
        /*0770*/ 	.short	0x0100
        /*0772*/ 	.byte	0x05
	.zero		1


	//   ....[105]....
        /*0774*/ 	.word	0x00000c60
        /*0778*/ 	.word	0x000000ff
        /*077c*/ 	.word	0x00000350
        /*0780*/ 	.short	0x0100
        /*0782*/ 	.byte	0x05
	.zero		1


	//   ....[106]....
        /*0784*/ 	.word	0x00000c70
        /*0788*/ 	.word	0x000000ff
        /*078c*/ 	.word	0x000001a8
        /*0790*/ 	.short	0x0100
        /*0792*/ 	.byte	0x05
	.zero		1


	//   ....[107]....
        /*0794*/ 	.word	0x00000c80
        /*0798*/ 	.word	0x000000ff
        /*079c*/ 	.word	0x00000358
        /*07a0*/ 	.short	0x0100
        /*07a2*/ 	.byte	0x05
	.zero		1


	//   ....[108]....
        /*07a4*/ 	.word	0x00000dc0
        /*07a8*/ 	.word	0x000000ff
        /*07ac*/ 	.word	0x00000360
        /*07b0*/ 	.short	0x0100
        /*07b2*/ 	.byte	0x06
	.zero		1


	//   ....[109]....
        /*07b4*/ 	.word	0x00000dd0
        /*07b8*/ 	.word	0x000000ff
        /*07bc*/ 	.word	0x00000368
        /*07c0*/ 	.short	0x0100
        /*07c2*/ 	.byte	0x06
	.zero		1


	//   ....[110]....
        /*07c4*/ 	.word	0x00000ec0
        /*07c8*/ 	.word	0x000000ff
        /*07cc*/ 	.word	0x00000370
        /*07d0*/ 	.short	0x0100
        /*07d2*/ 	.byte	0x05
	.zero		1


	//   ....[111]....
        /*07d4*/ 	.word	0x00000ed0
        /*07d8*/ 	.word	0x000000ff
        /*07dc*/ 	.word	0x00000378
        /*07e0*/ 	.short	0x0100
        /*07e2*/ 	.byte	0x05
	.zero		1


	//   ....[112]....
        /*07e4*/ 	.word	0x00001010
        /*07e8*/ 	.word	0x000000ff
        /*07ec*/ 	.word	0x00000380
        /*07f0*/ 	.short	0x0100
        /*07f2*/ 	.byte	0x05
	.zero		1


	//   ....[113]....
        /*07f4*/ 	.word	0x00001020
        /*07f8*/ 	.word	0x000000ff
        /*07fc*/ 	.word	0x00000390
        /*0800*/ 	.short	0x0100
        /*0802*/ 	.byte	0x05
	.zero		1


	//   ....[114]....
        /*0804*/ 	.word	0x00001030
        /*0808*/ 	.word	0x000000ff
        /*080c*/ 	.word	0x00000388
        /*0810*/ 	.short	0x0100
        /*0812*/ 	.byte	0x05
	.zero		1


	//   ....[115]....
        /*0814*/ 	.word	0x00001040
        /*0818*/ 	.word	0x000000ff
        /*081c*/ 	.word	0x00000398
        /*0820*/ 	.short	0x0100
        /*0822*/ 	.byte	0x05
	.zero		1


	//   ....[116]....
        /*0824*/ 	.word	0x00001170
        /*0828*/ 	.word	0x000000ff
        /*082c*/ 	.word	0x000003a0
        /*0830*/ 	.short	0x0100
        /*0832*/ 	.byte	0x06
	.zero		1


	//   ....[117]....
        /*0834*/ 	.word	0x00001180
        /*0838*/ 	.word	0x000000ff
        /*083c*/ 	.word	0x000003c0
        /*0840*/ 	.short	0x0100
        /*0842*/ 	.byte	0x06
	.zero		1


	//   ....[118]....
        /*0844*/ 	.word	0x00001190
        /*0848*/ 	.word	0x000000ff
        /*084c*/ 	.word	0x000003a8
        /*0850*/ 	.short	0x0100
        /*0852*/ 	.byte	0x06
	.zero		1


	//   ....[119]....
        /*0854*/ 	.word	0x000011a0
        /*0858*/ 	.word	0x000000ff
        /*085c*/ 	.word	0x000003c8
        /*0860*/ 	.short	0x0100
        /*0862*/ 	.byte	0x06
	.zero		1


	//   ....[120]....
        /*0864*/ 	.word	0x000011b0
        /*0868*/ 	.word	0x000000ff
        /*086c*/ 	.word	0x000003b0
        /*0870*/ 	.short	0x0100
        /*0872*/ 	.byte	0x06
	.zero		1


	//   ....[121]....
        /*0874*/ 	.word	0x000011c0
        /*0878*/ 	.word	0x000000ff
        /*087c*/ 	.word	0x000003d0
        /*0880*/ 	.short	0x0100
        /*0882*/ 	.byte	0x06
	.zero		1


	//   ....[122]....
        /*0884*/ 	.word	0x000011d0
        /*0888*/ 	.word	0x000000ff
        /*088c*/ 	.word	0x000003b8
        /*0890*/ 	.short	0x0100
        /*0892*/ 	.byte	0x06
	.zero		1


	//   ....[123]....
        /*0894*/ 	.word	0x000011e0
        /*0898*/ 	.word	0x000000ff
        /*089c*/ 	.word	0x000003d8
        /*08a0*/ 	.short	0x0100
        /*08a2*/ 	.byte	0x06
	.zero		1


	//   ....[124]....
        /*08a4*/ 	.word	0x000012d0
        /*08a8*/ 	.word	0x000000ff
        /*08ac*/ 	.word	0x000003e0
        /*08b0*/ 	.short	0x0100
        /*08b2*/ 	.byte	0x05
	.zero		1


	//   ....[125]....
        /*08b4*/ 	.word	0x000012e0
        /*08b8*/ 	.word	0x000000ff
        /*08bc*/ 	.word	0x000003f0
        /*08c0*/ 	.short	0x0100
        /*08c2*/ 	.byte	0x05
	.zero		1


	//   ....[126]....
        /*08c4*/ 	.word	0x000012f0
        /*08c8*/ 	.word	0x000000ff
        /*08cc*/ 	.word	0x000003e8
        /*08d0*/ 	.short	0x0100
        /*08d2*/ 	.byte	0x05
	.zero		1


	//   ....[127]....
        /*08d4*/ 	.word	0x00001300
        /*08d8*/ 	.word	0x000000ff
        /*08dc*/ 	.word	0x000003f8
        /*08e0*/ 	.short	0x0100
        /*08e2*/ 	.byte	0x05
	.zero		1


	//   ....[128]....
        /*08e4*/ 	.word	0x00001bd0
        /*08e8*/ 	.word	0x00000003
        /*08ec*/ 	.word	0x000003f0
        /*08f0*/ 	.short	0x010a
        /*08f2*/ 	.byte	0xff
	.zero		1


	//   ....[129]....
        /*08f4*/ 	.word	0x00001c00
        /*08f8*/ 	.word	0x00000003
        /*08fc*/ 	.word	0x000003e0
        /*0900*/ 	.short	0x0101
        /*0902*/ 	.byte	0xff
	.zero		1


	//   ....[130]....
        /*0904*/ 	.word	0x00001cd0
        /*0908*/ 	.word	0x000000ff
        /*090c*/ 	.word	0x000001b0
        /*0910*/ 	.short	0x010a
        /*0912*/ 	.byte	0x08
	.zero		1


	//   ....[131]....
        /*0914*/ 	.word	0x00001d70
        /*0918*/ 	.word	0x000000ff
        /*091c*/ 	.word	0x000001b0
        /*0920*/ 	.short	0x010a
        /*0922*/ 	.byte	0x21
	.zero		1


	//   ....[132]....
        /*0924*/ 	.word	0x00001ed0
        /*0928*/ 	.word	0x000000ff
        /*092c*/ 	.word	0x000001b0
        /*0930*/ 	.short	0x010a
        /*0932*/ 	.byte	0x08
	.zero		1


	//   ....[133]....
        /*0934*/ 	.word	0x00001fc0
        /*0938*/ 	.word	0x000000ff
        /*093c*/ 	.word	0x00000378
        /*0940*/ 	.short	0x0101
        /*0942*/ 	.byte	0x04
	.zero		1


	//   ....[134]....
        /*0944*/ 	.word	0x00001fe0
        /*0948*/ 	.word	0x000000ff
        /*094c*/ 	.word	0x000001b0
        /*0950*/ 	.short	0x010a
        /*0952*/ 	.byte	0x08
	.zero		1


	//   ....[135]....
        /*0954*/ 	.word	0x00002060
        /*0958*/ 	.word	0x000000ff
        /*095c*/ 	.word	0x000001b0
        /*0960*/ 	.short	0x010a
        /*0962*/ 	.byte	0x11
	.zero		1


	//   ....[136]....
        /*0964*/ 	.word	0x000021c0
        /*0968*/ 	.word	0x000000ff
        /*096c*/ 	.word	0x000001b0
        /*0970*/ 	.short	0x010a
        /*0972*/ 	.byte	0x08
	.zero		1


	//   ....[137]....
        /*0974*/ 	.word	0x000022e0
        /*0978*/ 	.word	0x00000002
        /*097c*/ 	.word	0x00000380
        /*0980*/ 	.short	0x010a
        /*0982*/ 	.byte	0xff
	.zero		1


	//   ....[138]....
        /*0984*/ 	.word	0x000023a0
        /*0988*/ 	.word	0x00000002
        /*098c*/ 	.word	0x00000000
        /*0990*/ 	.short	0x0101
        /*0992*/ 	.byte	0xff
	.zero		1


	//   ....[139]....
        /*0994*/ 	.word	0x00002900
        /*0998*/ 	.word	0x000000ff
        /*099c*/ 	.word	0x00000000
        /*09a0*/ 	.short	0x010a
        /*09a2*/ 	.byte	0x05
	.zero		1


	//   ....[140]....
        /*09a4*/ 	.word	0x00002990
        /*09a8*/ 	.word	0x000000ff
        /*09ac*/ 	.word	0x00000000
        /*09b0*/ 	.short	0x010a
        /*09b2*/ 	.byte	0x05
	.zero		1


	//   ....[141]....
        /*09b4*/ 	.word	0x00002a20
        /*09b8*/ 	.word	0x000000ff
        /*09bc*/ 	.word	0x00000000
        /*09c0*/ 	.short	0x010a
        /*09c2*/ 	.byte	0x05
	.zero		1


	//   ....[142]....
        /*09c4*/ 	.word	0x00002ab0
        /*09c8*/ 	.word	0x000000ff
        /*09cc*/ 	.word	0x00000000
        /*09d0*/ 	.short	0x010a
        /*09d2*/ 	.byte	0x05
	.zero		1


	//   ....[143]....
        /*09d4*/ 	.word	0x00002b40
        /*09d8*/ 	.word	0x000000ff
        /*09dc*/ 	.word	0x00000000
        /*09e0*/ 	.short	0x010a
        /*09e2*/ 	.byte	0x05
	.zero		1


	//   ....[144]....
        /*09e4*/ 	.word	0x00002bd0
        /*09e8*/ 	.word	0x000000ff
        /*09ec*/ 	.word	0x00000000
        /*09f0*/ 	.short	0x010a
        /*09f2*/ 	.byte	0x05
	.zero		1


	//   ....[145]....
        /*09f4*/ 	.word	0x00002c60
        /*09f8*/ 	.word	0x000000ff
        /*09fc*/ 	.word	0x00000000
        /*0a00*/ 	.short	0x010a
        /*0a02*/ 	.byte	0x05
	.zero		1


	//   ....[146]....
        /*0a04*/ 	.word	0x00002cf0
        /*0a08*/ 	.word	0x000000ff
        /*0a0c*/ 	.word	0x00000000
        /*0a10*/ 	.short	0x010a
        /*0a12*/ 	.byte	0x05
	.zero		1


	//   ....[147]....
        /*0a14*/ 	.word	0x00002d80
        /*0a18*/ 	.word	0x000000ff
        /*0a1c*/ 	.word	0x00000000
        /*0a20*/ 	.short	0x010a
        /*0a22*/ 	.byte	0x05
	.zero		1


	//   ....[148]....
        /*0a24*/ 	.word	0x00002e10
        /*0a28*/ 	.word	0x000000ff
        /*0a2c*/ 	.word	0x00000000
        /*0a30*/ 	.short	0x010a
        /*0a32*/ 	.byte	0x05
	.zero		1


	//   ....[149]....
        /*0a34*/ 	.word	0x00002ea0
        /*0a38*/ 	.word	0x000000ff
        /*0a3c*/ 	.word	0x00000000
        /*0a40*/ 	.short	0x010a
        /*0a42*/ 	.byte	0x05
	.zero		1


	//   ....[150]....
        /*0a44*/ 	.word	0x00002f30
        /*0a48*/ 	.word	0x000000ff
        /*0a4c*/ 	.word	0x00000000
        /*0a50*/ 	.short	0x010a
        /*0a52*/ 	.byte	0x05
	.zero		1


	//   ....[151]....
        /*0a54*/ 	.word	0x00002fc0
        /*0a58*/ 	.word	0x000000ff
        /*0a5c*/ 	.word	0x00000000
        /*0a60*/ 	.short	0x010a
        /*0a62*/ 	.byte	0x05
	.zero		1


	//   ....[152]....
        /*0a64*/ 	.word	0x00003050
        /*0a68*/ 	.word	0x000000ff
        /*0a6c*/ 	.word	0x00000000
        /*0a70*/ 	.short	0x010a
        /*0a72*/ 	.byte	0x05
	.zero		1


	//   ....[153]....
        /*0a74*/ 	.word	0x000030e0
        /*0a78*/ 	.word	0x000000ff
        /*0a7c*/ 	.word	0x00000000
        /*0a80*/ 	.short	0x010a
        /*0a82*/ 	.byte	0x05
	.zero		1


	//   ....[154]....
        /*0a84*/ 	.word	0x00003170
        /*0a88*/ 	.word	0x000000ff
        /*0a8c*/ 	.word	0x00000000
        /*0a90*/ 	.short	0x010a
        /*0a92*/ 	.byte	0x05
	.zero		1


	//   ....[155]....
        /*0a94*/ 	.word	0x00003200
        /*0a98*/ 	.word	0x000000ff
        /*0a9c*/ 	.word	0x00000000
        /*0aa0*/ 	.short	0x010a
        /*0aa2*/ 	.byte	0x05
	.zero		1


	//   ....[156]....
        /*0aa4*/ 	.word	0x00003290
        /*0aa8*/ 	.word	0x000000ff
        /*0aac*/ 	.word	0x00000000
        /*0ab0*/ 	.short	0x010a
        /*0ab2*/ 	.byte	0x05
	.zero		1


	//   ....[157]....
        /*0ab4*/ 	.word	0x00003320
        /*0ab8*/ 	.word	0x000000ff
        /*0abc*/ 	.word	0x00000000
        /*0ac0*/ 	.short	0x010a
        /*0ac2*/ 	.byte	0x05
	.zero		1


	//   ....[158]....
        /*0ac4*/ 	.word	0x000033b0
        /*0ac8*/ 	.word	0x000000ff
        /*0acc*/ 	.word	0x00000000
        /*0ad0*/ 	.short	0x010a
        /*0ad2*/ 	.byte	0x05
	.zero		1


	//   ....[159]....
        /*0ad4*/ 	.word	0x00003440
        /*0ad8*/ 	.word	0x000000ff
        /*0adc*/ 	.word	0x00000000
        /*0ae0*/ 	.short	0x010a
        /*0ae2*/ 	.byte	0x05
	.zero		1


	//   ....[160]....
        /*0ae4*/ 	.word	0x000034d0
        /*0ae8*/ 	.word	0x000000ff
        /*0aec*/ 	.word	0x00000000
        /*0af0*/ 	.short	0x010a
        /*0af2*/ 	.byte	0x05
	.zero		1


	//   ....[161]....
        /*0af4*/ 	.word	0x00003560
        /*0af8*/ 	.word	0x000000ff
        /*0afc*/ 	.word	0x00000000
        /*0b00*/ 	.short	0x010a
        /*0b02*/ 	.byte	0x05
	.zero		1


	//   ....[162]....
        /*0b04*/ 	.word	0x000035f0
        /*0b08*/ 	.word	0x000000ff
        /*0b0c*/ 	.word	0x00000000
        /*0b10*/ 	.short	0x010a
        /*0b12*/ 	.byte	0x05
	.zero		1


	//   ....[163]....
        /*0b14*/ 	.word	0x00003680
        /*0b18*/ 	.word	0x000000ff
        /*0b1c*/ 	.word	0x00000000
        /*0b20*/ 	.short	0x010a
        /*0b22*/ 	.byte	0x05
	.zero		1


	//   ....[164]....
        /*0b24*/ 	.word	0x00003710
        /*0b28*/ 	.word	0x000000ff
        /*0b2c*/ 	.word	0x00000000
        /*0b30*/ 	.short	0x010a
        /*0b32*/ 	.byte	0x05
	.zero		1


	//   ....[165]....
        /*0b34*/ 	.word	0x000037a0
        /*0b38*/ 	.word	0x000000ff
        /*0b3c*/ 	.word	0x00000000
        /*0b40*/ 	.short	0x010a
        /*0b42*/ 	.byte	0x05
	.zero		1


	//   ....[166]....
        /*0b44*/ 	.word	0x00003830
        /*0b48*/ 	.word	0x000000ff
        /*0b4c*/ 	.word	0x00000000
        /*0b50*/ 	.short	0x010a
        /*0b52*/ 	.byte	0x05
	.zero		1


	//   ....[167]....
        /*0b54*/ 	.word	0x000038c0
        /*0b58*/ 	.word	0x000000ff
        /*0b5c*/ 	.word	0x00000000
        /*0b60*/ 	.short	0x010a
        /*0b62*/ 	.byte	0x05
	.zero		1


	//   ....[168]....
        /*0b64*/ 	.word	0x00003950
        /*0b68*/ 	.word	0x000000ff
        /*0b6c*/ 	.word	0x00000000
        /*0b70*/ 	.short	0x010a
        /*0b72*/ 	.byte	0x05
	.zero		1


	//   ....[169]....
        /*0b74*/ 	.word	0x000039e0
        /*0b78*/ 	.word	0x000000ff
        /*0b7c*/ 	.word	0x00000000
        /*0b80*/ 	.short	0x010a
        /*0b82*/ 	.byte	0x05
	.zero		1


	//   ....[170]....
        /*0b84*/ 	.word	0x00003a70
        /*0b88*/ 	.word	0x000000ff
        /*0b8c*/ 	.word	0x00000000
        /*0b90*/ 	.short	0x010a
        /*0b92*/ 	.byte	0x05
	.zero		1


	//   ....[171]....
        /*0b94*/ 	.word	0x00003b00
        /*0b98*/ 	.word	0x000000ff
        /*0b9c*/ 	.word	0x00000000
        /*0ba0*/ 	.short	0x010a
        /*0ba2*/ 	.byte	0x05
	.zero		1


	//   ....[172]....
        /*0ba4*/ 	.word	0x00003b90
        /*0ba8*/ 	.word	0x000000ff
        /*0bac*/ 	.word	0x00000000
        /*0bb0*/ 	.short	0x010a
        /*0bb2*/ 	.byte	0x05
	.zero		1


	//   ....[173]....
        /*0bb4*/ 	.word	0x00003c20
        /*0bb8*/ 	.word	0x000000ff
        /*0bbc*/ 	.word	0x00000000
        /*0bc0*/ 	.short	0x010a
        /*0bc2*/ 	.byte	0x05
	.zero		1


	//   ....[174]....
        /*0bc4*/ 	.word	0x00003cb0
        /*0bc8*/ 	.word	0x000000ff
        /*0bcc*/ 	.word	0x00000000
        /*0bd0*/ 	.short	0x010a
        /*0bd2*/ 	.byte	0x05
	.zero		1


	//   ....[175]....
        /*0bd4*/ 	.word	0x00003d40
        /*0bd8*/ 	.word	0x000000ff
        /*0bdc*/ 	.word	0x00000000
        /*0be0*/ 	.short	0x010a
        /*0be2*/ 	.byte	0x05
	.zero		1


	//   ....[176]....
        /*0be4*/ 	.word	0x00003dd0
        /*0be8*/ 	.word	0x000000ff
        /*0bec*/ 	.word	0x00000000
        /*0bf0*/ 	.short	0x010a
        /*0bf2*/ 	.byte	0x05
	.zero		1


	//   ....[177]....
        /*0bf4*/ 	.word	0x00003e60
        /*0bf8*/ 	.word	0x000000ff
        /*0bfc*/ 	.word	0x00000000
        /*0c00*/ 	.short	0x010a
        /*0c02*/ 	.byte	0x05
	.zero		1


	//   ....[178]....
        /*0c04*/ 	.word	0x00003ef0
        /*0c08*/ 	.word	0x000000ff
        /*0c0c*/ 	.word	0x00000000
        /*0c10*/ 	.short	0x010a
        /*0c12*/ 	.byte	0x05
	.zero		1


	//   ....[179]....
        /*0c14*/ 	.word	0x00003f80
        /*0c18*/ 	.word	0x000000ff
        /*0c1c*/ 	.word	0x00000000
        /*0c20*/ 	.short	0x010a
        /*0c22*/ 	.byte	0x05
	.zero		1


	//   ....[180]....
        /*0c24*/ 	.word	0x00004010
        /*0c28*/ 	.word	0x000000ff
        /*0c2c*/ 	.word	0x00000000
        /*0c30*/ 	.short	0x010a
        /*0c32*/ 	.byte	0x05
	.zero		1


	//   ....[181]....
        /*0c34*/ 	.word	0x000040a0
        /*0c38*/ 	.word	0x000000ff
        /*0c3c*/ 	.word	0x00000000
        /*0c40*/ 	.short	0x010a
        /*0c42*/ 	.byte	0x05
	.zero		1


	//   ....[182]....
        /*0c44*/ 	.word	0x00004130
        /*0c48*/ 	.word	0x000000ff
        /*0c4c*/ 	.word	0x00000000
        /*0c50*/ 	.short	0x010a
        /*0c52*/ 	.byte	0x05
	.zero		1


	//   ....[183]....
        /*0c54*/ 	.word	0x000041c0
        /*0c58*/ 	.word	0x000000ff
        /*0c5c*/ 	.word	0x00000000
        /*0c60*/ 	.short	0x010a
        /*0c62*/ 	.byte	0x05
	.zero		1


	//   ....[184]....
        /*0c64*/ 	.word	0x00004250
        /*0c68*/ 	.word	0x000000ff
        /*0c6c*/ 	.word	0x00000000
        /*0c70*/ 	.short	0x010a
        /*0c72*/ 	.byte	0x05
	.zero		1


	//   ....[185]....
        /*0c74*/ 	.word	0x000042e0
        /*0c78*/ 	.word	0x000000ff
        /*0c7c*/ 	.word	0x00000000
        /*0c80*/ 	.short	0x010a
        /*0c82*/ 	.byte	0x05
	.zero		1


	//   ....[186]....
        /*0c84*/ 	.word	0x00004370
        /*0c88*/ 	.word	0x000000ff
        /*0c8c*/ 	.word	0x00000000
        /*0c90*/ 	.short	0x010a
        /*0c92*/ 	.byte	0x05
	.zero		1


	//   ....[187]....
        /*0c94*/ 	.word	0x00004400
        /*0c98*/ 	.word	0x000000ff
        /*0c9c*/ 	.word	0x00000000
        /*0ca0*/ 	.short	0x010a
        /*0ca2*/ 	.byte	0x05
	.zero		1


	//   ....[188]....
        /*0ca4*/ 	.word	0x00004490
        /*0ca8*/ 	.word	0x000000ff
        /*0cac*/ 	.word	0x00000000
        /*0cb0*/ 	.short	0x010a
        /*0cb2*/ 	.byte	0x05
	.zero		1


	//   ....[189]....
        /*0cb4*/ 	.word	0x00004520
        /*0cb8*/ 	.word	0x000000ff
        /*0cbc*/ 	.word	0x00000000
        /*0cc0*/ 	.short	0x010a
        /*0cc2*/ 	.byte	0x05
	.zero		1


	//   ....[190]....
        /*0cc4*/ 	.word	0x000045b0
        /*0cc8*/ 	.word	0x000000ff
        /*0ccc*/ 	.word	0x00000000
        /*0cd0*/ 	.short	0x010a
        /*0cd2*/ 	.byte	0x05
	.zero		1


	//   ....[191]....
        /*0cd4*/ 	.word	0x00004640
        /*0cd8*/ 	.word	0x000000ff
        /*0cdc*/ 	.word	0x00000000
        /*0ce0*/ 	.short	0x010a
        /*0ce2*/ 	.byte	0x05
	.zero		1


	//   ....[192]....
        /*0ce4*/ 	.word	0x000046e0
        /*0ce8*/ 	.word	0x00000000
        /*0cec*/ 	.word	0x00000000
        /*0cf0*/ 	.short	0x010a
        /*0cf2*/ 	.byte	0xff
	.zero		1


	//   ....[193]....
        /*0cf4*/ 	.word	0x00004800
        /*0cf8*/ 	.word	0x00000000
        /*0cfc*/ 	.word	0x000003e0
        /*0d00*/ 	.short	0x010a
        /*0d02*/ 	.byte	0xff
	.zero		1


	//   ....[194]....
        /*0d04*/ 	.word	0x00004860
        /*0d08*/ 	.word	0x00000004
        /*0d0c*/ 	.word	0x00000000
        /*0d10*/ 	.short	0x0101
        /*0d12*/ 	.byte	0xff
	.zero		1


	//   ....[195]....
        /*0d14*/ 	.word	0x00004880
        /*0d18*/ 	.word	0x000000ff
        /*0d1c*/ 	.word	0x00000390
        /*0d20*/ 	.short	0x010a
        /*0d22*/ 	.byte	0x05
	.zero		1


	//   ....[196]....
        /*0d24*/ 	.word	0x000049a0
        /*0d28*/ 	.word	0x00000000
        /*0d2c*/ 	.word	0x00000380
        /*0d30*/ 	.short	0x010a
        /*0d32*/ 	.byte	0xff
	.zero		1


	//   ....[197]....
        /*0d34*/ 	.word	0x00004ab0
        /*0d38*/ 	.word	0x00000000
        /*0d3c*/ 	.word	0x00000000
        /*0d40*/ 	.short	0x0101
        /*0d42*/ 	.byte	0xff
	.zero		1


	//   ....[198]....
        /*0d44*/ 	.word	0x00004b40
        /*0d48*/ 	.word	0x000000ff
        /*0d4c*/ 	.word	0x00000390
        /*0d50*/ 	.short	0x0106
        /*0d52*/ 	.byte	0x05
	.zero		1


	//   ....[199]....
        /*0d54*/ 	.word	0x00004b60
        /*0d58*/ 	.word	0x000000ff
        /*0d5c*/ 	.word	0x00000390
        /*0d60*/ 	.short	0x010a
        /*0d62*/ 	.byte	0x05
	.zero		1


	//   ....[200]....
        /*0d64*/ 	.word	0x00004bf0
        /*0d68*/ 	.word	0x000000ff
        /*0d6c*/ 	.word	0x00000390
        /*0d70*/ 	.short	0x0106
        /*0d72*/ 	.byte	0x04
	.zero		1


	//   ....[201]....
        /*0d74*/ 	.word	0x00004c30
        /*0d78*/ 	.word	0x00000000
        /*0d7c*/ 	.word	0x00000390
        /*0d80*/ 	.short	0x010a
        /*0d82*/ 	.byte	0xff
	.zero		1


	//   ....[202]....
        /*0d84*/ 	.word	0x00005100
        /*0d88*/ 	.word	0x00000000
        /*0d8c*/ 	.word	0x00000380
        /*0d90*/ 	.short	0x010a
        /*0d92*/ 	.byte	0xff
	.zero		1


	//   ....[203]....
        /*0d94*/ 	.word	0x00005200
        /*0d98*/ 	.word	0x00000003
        /*0d9c*/ 	.word	0x00000000
        /*0da0*/ 	.short	0x0101
        /*0da2*/ 	.byte	0xff
	.zero		1


	//   ....[204]....
        /*0da4*/ 	.word	0x00005210
        /*0da8*/ 	.word	0x000000ff
        /*0dac*/ 	.word	0x00000000
        /*0db0*/ 	.short	0x010a
        /*0db2*/ 	.byte	0x04
	.zero		1


	//   ....[205]....
        /*0db4*/ 	.word	0x00005230
        /*0db8*/ 	.word	0x000000ff
        /*0dbc*/ 	.word	0x000003c0
        /*0dc0*/ 	.short	0x010a
        /*0dc2*/ 	.byte	0x09
	.zero		1


	//   ....[206]....
        /*0dc4*/ 	.word	0x00005370
        /*0dc8*/ 	.word	0x000000ff
        /*0dcc*/ 	.word	0x00000000
        /*0dd0*/ 	.short	0x010a
        /*0dd2*/ 	.byte	0x07
	.zero		1


	//   ....[207]....
        /*0dd4*/ 	.word	0x00005470
        /*0dd8*/ 	.word	0x000000ff
        /*0ddc*/ 	.word	0x00000000
        /*0de0*/ 	.short	0x010a
        /*0de2*/ 	.byte	0x04
	.zero		1


	//   ....[208]....
        /*0de4*/ 	.word	0x00005660
        /*0de8*/ 	.word	0x000000ff
        /*0dec*/ 	.word	0x00000000
        /*0df0*/ 	.short	0x010a
        /*0df2*/ 	.byte	0x05
	.zero		1


	//   ....[209]....
        /*0df4*/ 	.word	0x000056f0
        /*0df8*/ 	.word	0x000000ff
        /*0dfc*/ 	.word	0x00000000
        /*0e00*/ 	.short	0x010a
        /*0e02*/ 	.byte	0x05
	.zero		1


	//   ....[210]....
        /*0e04*/ 	.word	0x00005780
        /*0e08*/ 	.word	0x000000ff
        /*0e0c*/ 	.word	0x00000000
        /*0e10*/ 	.short	0x010a
        /*0e12*/ 	.byte	0x05
	.zero		1


	//   ....[211]....
        /*0e14*/ 	.word	0x00005810
        /*0e18*/ 	.word	0x000000ff
        /*0e1c*/ 	.word	0x00000000
        /*0e20*/ 	.short	0x010a
        /*0e22*/ 	.byte	0x07
	.zero		1


	//   ....[212]....
        /*0e24*/ 	.word	0x00005c50
        /*0e28*/ 	.word	0x00000000
        /*0e2c*/ 	.word	0x00000380
        /*0e30*/ 	.short	0x010a
        /*0e32*/ 	.byte	0xff
	.zero		1


	//   ....[213]....
        /*0e34*/ 	.word	0x00005d40
        /*0e38*/ 	.word	0x00000000
        /*0e3c*/ 	.word	0x00000000
        /*0e40*/ 	.short	0x0101
        /*0e42*/ 	.byte	0xff
	.zero		1


	//   ....[214]....
        /*0e44*/ 	.word	0x00006060
        /*0e48*/ 	.word	0x000000ff
        /*0e4c*/ 	.word	0x00000378
        /*0e50*/ 	.short	0x010a
        /*0e52*/ 	.byte	0x06
	.zero		1


	//   ....[215]....
        /*0e54*/ 	.word	0x000061e0
        /*0e58*/ 	.word	0x000000ff
        /*0e5c*/ 	.word	0x00000368
        /*0e60*/ 	.short	0x010a
        /*0e62*/ 	.byte	0x06
	.zero		1


	//   ....[216]....
        /*0e64*/ 	.word	0x00006510
        /*0e68*/ 	.word	0x000000ff
        /*0e6c*/ 	.word	0x00000360
        /*0e70*/ 	.short	0x010b
        /*0e72*/ 	.byte	0x06
	.zero		1


	//   ....[217]....
        /*0e74*/ 	.word	0x00006530
        /*0e78*/ 	.word	0x000000ff
        /*0e7c*/ 	.word	0x00000000
        /*0e80*/ 	.short	0x0101
        /*0e82*/ 	.byte	0x25
	.zero		1


	//   ....[218]....
        /*0e84*/ 	.word	0x00006570
        /*0e88*/ 	.word	0x00000000
        /*0e8c*/ 	.word	0x00000368
        /*0e90*/ 	.short	0x010a
        /*0e92*/ 	.byte	0xff
	.zero		1


	//   ....[219]....
        /*0e94*/ 	.word	0x000068d0
        /*0e98*/ 	.word	0x00000000
        /*0e9c*/ 	.word	0x00000380
        /*0ea0*/ 	.short	0x010a
        /*0ea2*/ 	.byte	0xff
	.zero		1


	//   ....[220]....
        /*0ea4*/ 	.word	0x000069e0
        /*0ea8*/ 	.word	0x00000000
        /*0eac*/ 	.word	0x00000000
        /*0eb0*/ 	.short	0x0101
        /*0eb2*/ 	.byte	0xff
	.zero		1


	//   ....[221]....
        /*0eb4*/ 	.word	0x00007390
        /*0eb8*/ 	.word	0x000000ff
        /*0ebc*/ 	.word	0x00000360
        /*0ec0*/ 	.short	0x010a
        /*0ec2*/ 	.byte	0x2b
	.zero		1


	//   ....[222]....
        /*0ec4*/ 	.word	0x000073b0
        /*0ec8*/ 	.word	0x0000005c
        /*0ecc*/ 	.word	0x000003a0
        /*0ed0*/ 	.short	0x010a
        /*0ed2*/ 	.byte	0xff
	.zero		1


	//   ....[223]....
        /*0ed4*/ 	.word	0x00007500
        /*0ed8*/ 	.word	0x000000ff
        /*0edc*/ 	.word	0x00000360
        /*0ee0*/ 	.short	0x010a
        /*0ee2*/ 	.byte	0x2b
	.zero		1


	//   ....[224]....
        /*0ee4*/ 	.word	0x000075e0
        /*0ee8*/ 	.word	0x000000ff
        /*0eec*/ 	.word	0x00000000
        /*0ef0*/ 	.short	0x0101
        /*0ef2*/ 	.byte	0x04
	.zero		1


	//   ....[225]....
        /*0ef4*/ 	.word	0x00007640
        /*0ef8*/ 	.word	0x0000005c
        /*0efc*/ 	.word	0x000003a0
        /*0f00*/ 	.short	0x010a
        /*0f02*/ 	.byte	0xff
	.zero		1


	//   ....[226]....
        /*0f04*/ 	.word	0x00007a10
        /*0f08*/ 	.word	0x000000ff
        /*0f0c*/ 	.word	0x00000000
        /*0f10*/ 	.short	0x0101
        /*0f12*/ 	.byte	0x05
	.zero		1


	//   ....[227]....
        /*0f14*/ 	.word	0x000082a0
        /*0f18*/ 	.word	0x00000003
        /*0f1c*/ 	.word	0x000003f0
        /*0f20*/ 	.short	0x010a
        /*0f22*/ 	.byte	0xff
	.zero		1


	//   ....[228]....
        /*0f24*/ 	.word	0x00008300
        /*0f28*/ 	.word	0x00000002
        /*0f2c*/ 	.word	0x000001b0
        /*0f30*/ 	.short	0x010a
        /*0f32*/ 	.byte	0xff
	.zero		1


	//   ....[229]....
        /*0f34*/ 	.word	0x00008360
        /*0f38*/ 	.word	0x00000002
        /*0f3c*/ 	.word	0x000001b0
        /*0f40*/ 	.short	0x010a
        /*0f42*/ 	.byte	0xff
	.zero		1


	//   ....[230]....
        /*0f44*/ 	.word	0x000083b0
        /*0f48*/ 	.word	0x00000002
        /*0f4c*/ 	.word	0x00000380
        /*0f50*/ 	.short	0x010a
        /*0f52*/ 	.byte	0xff
	.zero		1


	//   ....[231]....
        /*0f54*/ 	.word	0x00008410
        /*0f58*/ 	.word	0x00000000
        /*0f5c*/ 	.word	0x00000000
        /*0f60*/ 	.short	0x010a
        /*0f62*/ 	.byte	0xff
	.zero		1


	//   ....[232]....
        /*0f64*/ 	.word	0x00008470
        /*0f68*/ 	.word	0x00000000
        /*0f6c*/ 	.word	0x00000000
        /*0f70*/ 	.short	0x010a
        /*0f72*/ 	.byte	0xff
	.zero		1


	//   ....[233]....
        /*0f74*/ 	.word	0x000084d0
        /*0f78*/ 	.word	0x00000000
        /*0f7c*/ 	.word	0x00000000
        /*0f80*/ 	.short	0x010a
        /*0f82*/ 	.byte	0xff
	.zero		1


	//   ....[234]....
        /*0f84*/ 	.word	0x00008530
        /*0f88*/ 	.word	0x00000000
        /*0f8c*/ 	.word	0x00000000
        /*0f90*/ 	.short	0x010a
        /*0f92*/ 	.byte	0xff
	.zero		1


	//   ....[235]....
        /*0f94*/ 	.word	0x00008590
        /*0f98*/ 	.word	0x00000000
        /*0f9c*/ 	.word	0x00000000
        /*0fa0*/ 	.short	0x010a
        /*0fa2*/ 	.byte	0xff
	.zero		1


	//   ....[236]....
        /*0fa4*/ 	.word	0x000085f0
        /*0fa8*/ 	.word	0x00000000
        /*0fac*/ 	.word	0x00000000
        /*0fb0*/ 	.short	0x010a
        /*0fb2*/ 	.byte	0xff
	.zero		1


	//   ....[237]....
        /*0fb4*/ 	.word	0x00008650
        /*0fb8*/ 	.word	0x00000000
        /*0fbc*/ 	.word	0x00000000
        /*0fc0*/ 	.short	0x010a
        /*0fc2*/ 	.byte	0xff
	.zero		1


	//   ....[238]....
        /*0fc4*/ 	.word	0x000086b0
        /*0fc8*/ 	.word	0x00000000
        /*0fcc*/ 	.word	0x00000000
        /*0fd0*/ 	.short	0x010a
        /*0fd2*/ 	.byte	0xff
	.zero		1


	//   ....[239]....
        /*0fd4*/ 	.word	0x00008710
        /*0fd8*/ 	.word	0x00000000
        /*0fdc*/ 	.word	0x00000000
        /*0fe0*/ 	.short	0x010a
        /*0fe2*/ 	.byte	0xff
	.zero		1


	//   ....[240]....
        /*0fe4*/ 	.word	0x00008770
        /*0fe8*/ 	.word	0x00000000
        /*0fec*/ 	.word	0x00000000
        /*0ff0*/ 	.short	0x010a
        /*0ff2*/ 	.byte	0xff
	.zero		1


	//   ....[241]....
        /*0ff4*/ 	.word	0x000087d0
        /*0ff8*/ 	.word	0x00000000
        /*0ffc*/ 	.word	0x00000000
        /*1000*/ 	.short	0x010a
        /*1002*/ 	.byte	0xff
	.zero		1


	//   ....[242]....
        /*1004*/ 	.word	0x00008830
        /*1008*/ 	.word	0x00000000
        /*100c*/ 	.word	0x00000000
        /*1010*/ 	.short	0x010a
        /*1012*/ 	.byte	0xff
	.zero		1


	//   ....[243]....
        /*1014*/ 	.word	0x00008890
        /*1018*/ 	.word	0x00000000
        /*101c*/ 	.word	0x00000000
        /*1020*/ 	.short	0x010a
        /*1022*/ 	.byte	0xff
	.zero		1


	//   ....[244]....
        /*1024*/ 	.word	0x000088f0
        /*1028*/ 	.word	0x00000000
        /*102c*/ 	.word	0x00000000
        /*1030*/ 	.short	0x010a
        /*1032*/ 	.byte	0xff
	.zero		1


	//   ....[245]....
        /*1034*/ 	.word	0x00008950
        /*1038*/ 	.word	0x00000000
        /*103c*/ 	.word	0x00000000
        /*1040*/ 	.short	0x010a
        /*1042*/ 	.byte	0xff
	.zero		1


	//   ....[246]....
        /*1044*/ 	.word	0x000089b0
        /*1048*/ 	.word	0x00000000
        /*104c*/ 	.word	0x00000000
        /*1050*/ 	.short	0x010a
        /*1052*/ 	.byte	0xff
	.zero		1


	//   ....[247]....
        /*1054*/ 	.word	0x00008a10
        /*1058*/ 	.word	0x00000000
        /*105c*/ 	.word	0x00000000
        /*1060*/ 	.short	0x010a
        /*1062*/ 	.byte	0xff
	.zero		1


	//   ....[248]....
        /*1064*/ 	.word	0x00008a70
        /*1068*/ 	.word	0x00000000
        /*106c*/ 	.word	0x00000000
        /*1070*/ 	.short	0x010a
        /*1072*/ 	.byte	0xff
	.zero		1


	//   ....[249]....
        /*1074*/ 	.word	0x00008ad0
        /*1078*/ 	.word	0x00000000
        /*107c*/ 	.word	0x00000000
        /*1080*/ 	.short	0x010a
        /*1082*/ 	.byte	0xff
	.zero		1


	//   ....[250]....
        /*1084*/ 	.word	0x00008b30
        /*1088*/ 	.word	0x00000000
        /*108c*/ 	.word	0x00000000
        /*1090*/ 	.short	0x010a
        /*1092*/ 	.byte	0xff
	.zero		1


	//   ....[251]....
        /*1094*/ 	.word	0x00008b90
        /*1098*/ 	.word	0x00000000
        /*109c*/ 	.word	0x00000000
        /*10a0*/ 	.short	0x010a
        /*10a2*/ 	.byte	0xff
	.zero		1


	//   ....[252]....
        /*10a4*/ 	.word	0x00008bf0
        /*10a8*/ 	.word	0x00000000
        /*10ac*/ 	.word	0x00000000
        /*10b0*/ 	.short	0x010a
        /*10b2*/ 	.byte	0xff
	.zero		1


	//   ....[253]....
        /*10b4*/ 	.word	0x00008c50
        /*10b8*/ 	.word	0x00000000
        /*10bc*/ 	.word	0x00000000
        /*10c0*/ 	.short	0x010a
        /*10c2*/ 	.byte	0xff
	.zero		1


	//   ....[254]....
        /*10c4*/ 	.word	0x00008cb0
        /*10c8*/ 	.word	0x00000000
        /*10cc*/ 	.word	0x00000000
        /*10d0*/ 	.short	0x010a
        /*10d2*/ 	.byte	0xff
	.zero		1


	//   ....[255]....
        /*10d4*/ 	.word	0x00008d10
        /*10d8*/ 	.word	0x00000000
        /*10dc*/ 	.word	0x00000000
        /*10e0*/ 	.short	0x010a
        /*10e2*/ 	.byte	0xff
	.zero		1


	//   ....[0]....
        /*10e4*/ 	.word	0x00008d70
        /*10e8*/ 	.word	0x00000000
        /*10ec*/ 	.word	0x00000000
        /*10f0*/ 	.short	0x010a
        /*10f2*/ 	.byte	0xff
	.zero		1


	//   ....[1]....
        /*10f4*/ 	.word	0x00008dd0
        /*10f8*/ 	.word	0x00000000
        /*10fc*/ 	.word	0x00000000
        /*1100*/ 	.short	0x010a
        /*1102*/ 	.byte	0xff
	.zero		1


	//   ....[2]....
        /*1104*/ 	.word	0x00008e30
        /*1108*/ 	.word	0x00000000
        /*110c*/ 	.word	0x00000000
        /*1110*/ 	.short	0x010a
        /*1112*/ 	.byte	0xff
	.zero		1


	//   ....[3]....
        /*1114*/ 	.word	0x00008e90
        /*1118*/ 	.word	0x00000000
        /*111c*/ 	.word	0x00000000
        /*1120*/ 	.short	0x010a
        /*1122*/ 	.byte	0xff
	.zero		1


	//   ....[4]....
        /*1124*/ 	.word	0x00008ef0
        /*1128*/ 	.word	0x00000000
        /*112c*/ 	.word	0x00000000
        /*1130*/ 	.short	0x010a
        /*1132*/ 	.byte	0xff
	.zero		1


	//   ....[5]....
        /*1134*/ 	.word	0x00008f50
        /*1138*/ 	.word	0x00000000
        /*113c*/ 	.word	0x00000000
        /*1140*/ 	.short	0x010a
        /*1142*/ 	.byte	0xff
	.zero		1


	//   ....[6]....
        /*1144*/ 	.word	0x00008fb0
        /*1148*/ 	.word	0x00000000
        /*114c*/ 	.word	0x00000000
        /*1150*/ 	.short	0x010a
        /*1152*/ 	.byte	0xff
	.zero		1


	//   ....[7]....
        /*1154*/ 	.word	0x00009010
        /*1158*/ 	.word	0x00000000
        /*115c*/ 	.word	0x00000000
        /*1160*/ 	.short	0x010a
        /*1162*/ 	.byte	0xff
	.zero		1


	//   ....[8]....
        /*1164*/ 	.word	0x00009070
        /*1168*/ 	.word	0x00000000
        /*116c*/ 	.word	0x00000000
        /*1170*/ 	.short	0x010a
        /*1172*/ 	.byte	0xff
	.zero		1


	//   ....[9]....
        /*1174*/ 	.word	0x000090d0
        /*1178*/ 	.word	0x00000000
        /*117c*/ 	.word	0x00000000
        /*1180*/ 	.short	0x010a
        /*1182*/ 	.byte	0xff
	.zero		1


	//   ....[10]....
        /*1184*/ 	.word	0x00009130
        /*1188*/ 	.word	0x00000000
        /*118c*/ 	.word	0x00000000
        /*1190*/ 	.short	0x010a
        /*1192*/ 	.byte	0xff
	.zero		1


	//   ....[11]....
        /*1194*/ 	.word	0x00009190
        /*1198*/ 	.word	0x00000000
        /*119c*/ 	.word	0x00000000
        /*11a0*/ 	.short	0x010a
        /*11a2*/ 	.byte	0xff
	.zero		1


	//   ....[12]....
        /*11a4*/ 	.word	0x000091f0
        /*11a8*/ 	.word	0x00000000
        /*11ac*/ 	.word	0x00000000
        /*11b0*/ 	.short	0x010a
        /*11b2*/ 	.byte	0xff
	.zero		1


	//   ....[13]....
        /*11b4*/ 	.word	0x00009250
        /*11b8*/ 	.word	0x00000000
        /*11bc*/ 	.word	0x00000000
        /*11c0*/ 	.short	0x010a
        /*11c2*/ 	.byte	0xff
	.zero		1


	//   ....[14]....
        /*11c4*/ 	.word	0x000092b0
        /*11c8*/ 	.word	0x00000000
        /*11cc*/ 	.word	0x00000000
        /*11d0*/ 	.short	0x010a
        /*11d2*/ 	.byte	0xff
	.zero		1


	//   ....[15]....
        /*11d4*/ 	.word	0x00009310
        /*11d8*/ 	.word	0x00000000
        /*11dc*/ 	.word	0x00000000
        /*11e0*/ 	.short	0x010a
        /*11e2*/ 	.byte	0xff
	.zero		1


	//   ....[16]....
        /*11e4*/ 	.word	0x00009370
        /*11e8*/ 	.word	0x00000000
        /*11ec*/ 	.word	0x00000000
        /*11f0*/ 	.short	0x010a
        /*11f2*/ 	.byte	0xff
	.zero		1


	//   ....[17]....
        /*11f4*/ 	.word	0x000093d0
        /*11f8*/ 	.word	0x00000000
        /*11fc*/ 	.word	0x00000000
        /*1200*/ 	.short	0x010a
        /*1202*/ 	.byte	0xff
	.zero		1


	//   ....[18]....
        /*1204*/ 	.word	0x00009430
        /*1208*/ 	.word	0x00000000
        /*120c*/ 	.word	0x00000000
        /*1210*/ 	.short	0x010a
        /*1212*/ 	.byte	0xff
	.zero		1


	//   ....[19]....
        /*1214*/ 	.word	0x00009490
        /*1218*/ 	.word	0x00000000
        /*121c*/ 	.word	0x00000000
        /*1220*/ 	.short	0x010a
        /*1222*/ 	.byte	0xff
	.zero		1


	//   ....[20]....
        /*1224*/ 	.word	0x000094f0
        /*1228*/ 	.word	0x00000000
        /*122c*/ 	.word	0x00000000
        /*1230*/ 	.short	0x010a
        /*1232*/ 	.byte	0xff
	.zero		1


	//   ....[21]....
        /*1234*/ 	.word	0x00009550
        /*1238*/ 	.word	0x00000000
        /*123c*/ 	.word	0x00000000
        /*1240*/ 	.short	0x010a
        /*1242*/ 	.byte	0xff
	.zero		1


	//   ....[22]....
        /*1244*/ 	.word	0x000095b0
        /*1248*/ 	.word	0x00000000
        /*124c*/ 	.word	0x00000000
        /*1250*/ 	.short	0x010a
        /*1252*/ 	.byte	0xff
	.zero		1


	//   ....[23]....
        /*1254*/ 	.word	0x00009610
        /*1258*/ 	.word	0x00000000
        /*125c*/ 	.word	0x00000000
        /*1260*/ 	.short	0x010a
        /*1262*/ 	.byte	0xff
	.zero		1


	//   ....[24]....
        /*1264*/ 	.word	0x00009670
        /*1268*/ 	.word	0x00000000
        /*126c*/ 	.word	0x00000000
        /*1270*/ 	.short	0x010a
        /*1272*/ 	.byte	0xff
	.zero		1


	//   ....[25]....
        /*1274*/ 	.word	0x000096d0
        /*1278*/ 	.word	0x00000000
        /*127c*/ 	.word	0x00000000
        /*1280*/ 	.short	0x010a
        /*1282*/ 	.byte	0xff
	.zero		1


	//   ....[26]....
        /*1284*/ 	.word	0x00009730
        /*1288*/ 	.word	0x00000000
        /*128c*/ 	.word	0x00000000
        /*1290*/ 	.short	0x010a
        /*1292*/ 	.byte	0xff
	.zero		1


	//   ....[27]....
        /*1294*/ 	.word	0x00009790
        /*1298*/ 	.word	0x00000000
        /*129c*/ 	.word	0x00000000
        /*12a0*/ 	.short	0x010a
        /*12a2*/ 	.byte	0xff
	.zero		1


	//   ....[28]....
        /*12a4*/ 	.word	0x000097e0
        /*12a8*/ 	.word	0x00000000
        /*12ac*/ 	.word	0x000003e0
        /*12b0*/ 	.short	0x010a
        /*12b2*/ 	.byte	0xff
	.zero		1


	//   ....[29]....
        /*12b4*/ 	.word	0x00009840
        /*12b8*/ 	.word	0x00000000
        /*12bc*/ 	.word	0x00000390
        /*12c0*/ 	.short	0x010a
        /*12c2*/ 	.byte	0xff
	.zero		1


	//   ....[30]....
        /*12c4*/ 	.word	0x00009890
        /*12c8*/ 	.word	0x00000000
        /*12cc*/ 	.word	0x00000380
        /*12d0*/ 	.short	0x010a
        /*12d2*/ 	.byte	0xff
	.zero		1


	//   ....[31]....
        /*12d4*/ 	.word	0x000098f0
        /*12d8*/ 	.word	0x00000000
        /*12dc*/ 	.word	0x00000390
        /*12e0*/ 	.short	0x010a
        /*12e2*/ 	.byte	0xff
	.zero		1


	//   ....[32]....
        /*12e4*/ 	.word	0x00009940
        /*12e8*/ 	.word	0x00000000
        /*12ec*/ 	.word	0x00000380
        /*12f0*/ 	.short	0x010a
        /*12f2*/ 	.byte	0xff
	.zero		1


	//   ....[33]....
        /*12f4*/ 	.word	0x000099a0
        /*12f8*/ 	.word	0x00000003
        /*12fc*/ 	.word	0x000003c0
        /*1300*/ 	.short	0x010a
        /*1302*/ 	.byte	0xff
	.zero		1


	//   ....[34]....
        /*1304*/ 	.word	0x00009a00
        /*1308*/ 	.word	0x00000000
        /*130c*/ 	.word	0x00000000
        /*1310*/ 	.short	0x010a
        /*1312*/ 	.byte	0xff
	.zero		1


	//   ....[35]....
        /*1314*/ 	.word	0x00009a60
        /*1318*/ 	.word	0x00000000
        /*131c*/ 	.word	0x00000000
        /*1320*/ 	.short	0x010a
        /*1322*/ 	.byte	0xff
	.zero		1


	//   ....[36]....
        /*1324*/ 	.word	0x00009ac0
        /*1328*/ 	.word	0x00000000
        /*132c*/ 	.word	0x00000000
        /*1330*/ 	.short	0x010a
        /*1332*/ 	.byte	0xff
	.zero		1


	//   ....[37]....
        /*1334*/ 	.word	0x00009b20
        /*1338*/ 	.word	0x00000000
        /*133c*/ 	.word	0x00000000
        /*1340*/ 	.short	0x010a
        /*1342*/ 	.byte	0xff
	.zero		1


	//   ....[38]....
        /*1344*/ 	.word	0x00009b80
        /*1348*/ 	.word	0x00000000
        /*134c*/ 	.word	0x00000000
        /*1350*/ 	.short	0x010a
        /*1352*/ 	.byte	0xff
	.zero		1


	//   ....[39]....
        /*1354*/ 	.word	0x00009bd0
        /*1358*/ 	.word	0x00000000
        /*135c*/ 	.word	0x00000380
        /*1360*/ 	.short	0x010a
        /*1362*/ 	.byte	0xff
	.zero		1


	//   ....[40]....
        /*1364*/ 	.word	0x00009c30
        /*1368*/ 	.word	0x00000000
        /*136c*/ 	.word	0x00000378
        /*1370*/ 	.short	0x010a
        /*1372*/ 	.byte	0xff
	.zero		1


	//   ....[41]....
        /*1374*/ 	.word	0x00009c90
        /*1378*/ 	.word	0x00000003
        /*137c*/ 	.word	0x00000368
        /*1380*/ 	.short	0x010a
        /*1382*/ 	.byte	0xff
	.zero		1


	//   ....[42]....
        /*1384*/ 	.word	0x00009ce0
        /*1388*/ 	.word	0x00000000
        /*138c*/ 	.word	0x00000380
        /*1390*/ 	.short	0x010a
        /*1392*/ 	.byte	0xff
	.zero		1


	//   ....[43]....
        /*1394*/ 	.word	0x00009d40
        /*1398*/ 	.word	0x00000000
        /*139c*/ 	.word	0x00000360
        /*13a0*/ 	.short	0x010a
        /*13a2*/ 	.byte	0xff
	.zero		1


	//   ....[44]....
        /*13a4*/ 	.word	0x00009d90
        /*13a8*/ 	.word	0x0000005c
        /*13ac*/ 	.word	0x000003a0
        /*13b0*/ 	.short	0x010a
        /*13b2*/ 	.byte	0xff
	.zero		1


	//----- nvinfo : EIATTR_NUM_MBARRIERS
	.align		4
.L_47:
        /*13b4*/ 	.byte	0x03, 0x38
        /*13b6*/ 	.short	0x0080


	//----- nvinfo : EIATTR_EXIT_INSTR_OFFSETS
	.align		4
        /*13b8*/ 	.byte	0x04, 0x1c
        /*13ba*/ 	.short	(.L_49 - .L_48)


	//   ....[0]....
.L_48:
        /*13bc*/ 	.word	0x00004710


	//   ....[1]....
        /*13c0*/ 	.word	0x00004c00


	//   ....[2]....
        /*13c4*/ 	.word	0x00004c60


	//   ....[3]....
        /*13c8*/ 	.word	0x00005a70


	//   ....[4]....
        /*13cc*/ 	.word	0x000065a0


	//   ....[5]....
        /*13d0*/ 	.word	0x000065e0


	//   ....[6]....
        /*13d4*/ 	.word	0x00008290


	//----- nvinfo : EIATTR_MAX_THREADS
	.align		4
.L_49:
        /*13d8*/ 	.byte	0x04, 0x05
        /*13da*/ 	.short	(.L_51 - .L_50)
.L_50:
        /*13dc*/ 	.word	0x00000100
        /*13e0*/ 	.word	0x00000001
        /*13e4*/ 	.word	0x00000001


	//----- nvinfo : EIATTR_CRS_STACK_SIZE
	.align		4
.L_51:
        /*13e8*/ 	.byte	0x04, 0x1e
        /*13ea*/ 	.short	(.L_53 - .L_52)
.L_52:
        /*13ec*/ 	.word	0x00000000


	//----- nvinfo : EIATTR_CBANK_PARAM_SIZE
	.align		4
.L_53:
        /*13f0*/ 	.byte	0x03, 0x19
        /*13f2*/ 	.short	0x0800


	//----- nvinfo : EIATTR_PARAM_CBANK
	.align		4
        /*13f4*/ 	.byte	0x04, 0x0a
        /*13f6*/ 	.short	(.L_55 - .L_54)
	.align		4
.L_54:
        /*13f8*/ 	.word	index@(.nv.constant0._ZN7cutlass13device_kernelINS_4gemm6kernel13GemmUniversalIN4cute5tupleIJiiiiEEENS1_10collective13CollectiveMmaINS1_35MainloopSm100TmaUmmaWarpSpecializedILi54ELi2ELi4ENS5_IJNS4_1CILi1EEESB_SB_EEEEENS5_IJNSA_ILi64EEESE_NSA_ILi32EEEEEENS_12float_e5m2_tENS5_IJlSB_lEEESH_NS5_IJSB_llEEENS4_8TiledMMAINS4_8MMA_AtomIJNS4_10MMA_TraitsINS4_19SM100_MMA_F8F6F4_SSEJSH_SH_fSE_SE_NS4_17integral_constantINS4_4UMMA5MajorELSQ_0EEENSO_ISQ_LSQ_1EEENSO_INSP_7ScaleInELST_0EEESU_EEEEEENS4_6LayoutISC_NS5_IJNSA_ILi0EEESY_SY_EEEEENS5_IJNS4_10UnderscoreES11_S11_EEEEENS4_13SM90_TMA_LOADENS4_14ComposedLayoutINS4_7SwizzleILi1ELi4ELi3EEENS4_18smem_ptr_flag_bitsILi8EEENSX_INS5_IJNSA_ILi8EEESF_EEENS5_IJSF_SB_EEEEEEEvNS4_8identityES14_NS15_INS16_ILi2ELi4ELi3EEES19_NSX_INS5_IJSE_S1A_EEENS5_IJSB_SE_EEEEEEEvS1F_EENS_8epilogue10collective18CollectiveEpilogueINS1M_23Sm100TmaWarpSpecializedILi1ELi1ELi32ELb0ELb0EEEJSG_NS5_IJNSX_ISE_SB_EES1R_EEESH_SI_SH_SI_NS1M_6fusion15FusionCallbacksIS1Q_NS1T_17LinearCombinationISH_fSH_fLNS_15FloatRoundStyleE2EEESG_S1S_JEEENS4_5SM1004TMEM4LOAD26SM100_TMEM_LOAD_16dp32b32xES14_NS15_IS1G_S19_NSX_INS5_IJS1A_SE_EEENS5_IJSE_SB_EEEEEEENS4_39AutoVectorizingCopyWithAssumedAlignmentILi128EEENS4_14SM90_TMA_STOREES26_S28_S28_EEEvvEEEEvNT_6ParamsE)
        /*13fc*/ 	.short	0x0380
        /*13fe*/ 	.short	0x0800


	//----- nvinfo : EIATTR_SW_WAR
	.align		4
.L_55:
        /*1400*/ 	.byte	0x04, 0x36
        /*1402*/ 	.short	(.L_57 - .L_56)
.L_56:
        /*1404*/ 	.word	0x00000008
.L_57:


//--------------------- .nv.callgraph             --------------------------
	.section	.nv.callgraph,"",@"SHT_CUDA_CALLGRAPH"
	.align	4
	.sectionentsize	8
	.align		4
        /*0000*/ 	.word	0x00000000
	.align		4
        /*0004*/ 	.word	0xffffffff
	.align		4
        /*0008*/ 	.word	index@(_ZN7cutlass13device_kernelINS_4gemm6kernel13GemmUniversalIN4cute5tupleIJiiiiEEENS1_10collective13CollectiveMmaINS1_35MainloopSm100TmaUmmaWarpSpecializedILi54ELi2ELi4ENS5_IJNS4_1CILi1EEESB_SB_EEEEENS5_IJNSA_ILi64EEESE_NSA_ILi32EEEEEENS_12float_e5m2_tENS5_IJlSB_lEEESH_NS5_IJSB_llEEENS4_8TiledMMAINS4_8MMA_AtomIJNS4_10MMA_TraitsINS4_19SM100_MMA_F8F6F4_SSEJSH_SH_fSE_SE_NS4_17integral_constantINS4_4UMMA5MajorELSQ_0EEENSO_ISQ_LSQ_1EEENSO_INSP_7ScaleInELST_0EEESU_EEEEEENS4_6LayoutISC_NS5_IJNSA_ILi0EEESY_SY_EEEEENS5_IJNS4_10UnderscoreES11_S11_EEEEENS4_13SM90_TMA_LOADENS4_14ComposedLayoutINS4_7SwizzleILi1ELi4ELi3EEENS4_18smem_ptr_flag_bitsILi8EEENSX_INS5_IJNSA_ILi8EEESF_EEENS5_IJSF_SB_EEEEEEEvNS4_8identityES14_NS15_INS16_ILi2ELi4ELi3EEES19_NSX_INS5_IJSE_S1A_EEENS5_IJSB_SE_EEEEEEEvS1F_EENS_8epilogue10collective18CollectiveEpilogueINS1M_23Sm100TmaWarpSpecializedILi1ELi1ELi32ELb0ELb0EEEJSG_NS5_IJNSX_ISE_SB_EES1R_EEESH_SI_SH_SI_NS1M_6fusion15FusionCallbacksIS1Q_NS1T_17LinearCombinationISH_fSH_fLNS_15FloatRoundStyleE2EEESG_S1S_JEEENS4_5SM1004TMEM4LOAD26SM100_TMEM_LOAD_16dp32b32xES14_NS15_IS1G_S19_NSX_INS5_IJS1A_SE_EEENS5_IJSE_SB_EEEEEEENS4_39AutoVectorizingCopyWithAssumedAlignmentILi128EEENS4_14SM90_TMA_STOREES26_S28_S28_EEEvvEEEEvNT_6ParamsE)
	.align		4
        /*000c*/ 	.word	index@(__assertfail)
	.align		4
        /*0010*/ 	.word	0x00000000
	.align		4
        /*0014*/ 	.word	0xfffffffe
	.align		4
        /*0018*/ 	.word	0x00000000
	.align		4
        /*001c*/ 	.word	0xfffffffd
	.align		4
        /*0020*/ 	.word	0x00000000
	.align		4
        /*0024*/ 	.word	0xfffffffc


//--------------------- .nv.constant4             --------------------------
	.section	.nv.constant4,"a",@progbits
	.align	8
	.align		8
.nv.constant4:
        /*0000*/ 	.dword	__assertfail
	.align		8
        /*0008*/ 	.dword	__unnamed_1
	.align		8
        /*0010*/ 	.dword	__unnamed_2
	.align		8
        /*0018*/ 	.dword	_ZN40_INTERNAL_030ee9e0_4_k_cu_8fd847a9_296134cuda3std3__45__cpo5beginE
	.align		8
        /*0020*/ 	.dword	_ZN40_INTERNAL_030ee9e0_4_k_cu_8fd847a9_296134cuda3std3__45__cpo3endE
	.align		8
        /*0028*/ 	.dword	_ZN40_INTERNAL_030ee9e0_4_k_cu_8fd847a9_296134cuda3std3__45__cpo6cbeginE
	.align		8
        /*0030*/ 	.dword	_ZN40_INTERNAL_030ee9e0_4_k_cu_8fd847a9_296134cuda3std3__45__cpo4cendE
	.align		8
        /*0038*/ 	.dword	_ZN40_INTERNAL_030ee9e0_4_k_cu_8fd847a9_296134cuda3std3__442_GLOBAL__N__030ee9e0_4_k_cu_8fd847a9_296136ignoreE
	.align		8
        /*0040*/ 	.dword	_ZN40_INTERNAL_030ee9e0_4_k_cu_8fd847a9_296134cuda3std3__419piecewise_constructE
	.align		8
        /*0048*/ 	.dword	_ZN40_INTERNAL_030ee9e0_4_k_cu_8fd847a9_296134cuda3std3__48in_placeE
	.align		8
        /*0050*/ 	.dword	_ZN40_INTERNAL_030ee9e0_4_k_cu_8fd847a9_296134cuda3std6ranges3__45__cpo4swapE
	.align		8
        /*0058*/ 	.dword	_ZN40_INTERNAL_030ee9e0_4_k_cu_8fd847a9_296134cuda3std6ranges3__45__cpo9iter_moveE
	.align		8
        /*0060*/ 	.dword	_ZN40_INTERNAL_030ee9e0_4_k_cu_8fd847a9_296134cute7productE
	.align		8
        /*0068*/ 	.dword	_ZN40_INTERNAL_030ee9e0_4_k_cu_8fd847a9_296134cute1_E
	.align		8
        /*0070*/ 	.dword	$str$25
	.align		8
        /*0078*/ 	.dword	$str$26
	.align		8
        /*0080*/ 	.dword	$str$27
	.align		8
        /*0088*/ 	.dword	$str$28


//--------------------- .text._ZN7cutlass13device_kernelINS_4gemm6kernel13GemmUniversalIN4cute5tupleIJiiiiEEENS1_10collective13CollectiveMmaINS1_35MainloopSm100TmaUmmaWarpSpecializedILi54ELi2ELi4ENS5_IJNS4_1CILi1EEESB_SB_EEEEENS5_IJNSA_ILi64EEESE_NSA_ILi32EEEEEENS_12float_e5m2_tENS5_IJlSB_lEEESH_NS5_IJSB_llEEENS4_8TiledMMAINS4_8MMA_AtomIJNS4_10MMA_TraitsINS4_19SM100_MMA_F8F6F4_SSEJSH_SH_fSE_SE_NS4_17integral_constantINS4_4UMMA5MajorELSQ_0EEENSO_ISQ_LSQ_1EEENSO_INSP_7ScaleInELST_0EEESU_EEEEEENS4_6LayoutISC_NS5_IJNSA_ILi0EEESY_SY_EEEEENS5_IJNS4_10UnderscoreES11_S11_EEEEENS4_13SM90_TMA_LOADENS4_14ComposedLayoutINS4_7SwizzleILi1ELi4ELi3EEENS4_18smem_ptr_flag_bitsILi8EEENSX_INS5_IJNSA_ILi8EEESF_EEENS5_IJSF_SB_EEEEEEEvNS4_8identityES14_NS15_INS16_ILi2ELi4ELi3EEES19_NSX_INS5_IJSE_S1A_EEENS5_IJSB_SE_EEEEEEEvS1F_EENS_8epilogue10collective18CollectiveEpilogueINS1M_23Sm100TmaWarpSpecializedILi1ELi1ELi32ELb0ELb0EEEJSG_NS5_IJNSX_ISE_SB_EES1R_EEESH_SI_SH_SI_NS1M_6fusion15FusionCallbacksIS1Q_NS1T_17LinearCombinationISH_fSH_fLNS_15FloatRoundStyleE2EEESG_S1S_JEEENS4_5SM1004TMEM4LOAD26SM100_TMEM_LOAD_16dp32b32xES14_NS15_IS1G_S19_NSX_INS5_IJS1A_SE_EEENS5_IJSE_SB_EEEEEEENS4_39AutoVectorizingCopyWithAssumedAlignmentILi128EEENS4_14SM90_TMA_STOREES26_S28_S28_EEEvvEEEEvNT_6ParamsE --------------------------
	.section	.text._ZN7cutlass13device_kernelINS_4gemm6kernel13GemmUniversalIN4cute5tupleIJiiiiEEENS1_10collective13CollectiveMmaINS1_35MainloopSm100TmaUmmaWarpSpecializedILi54ELi2ELi4ENS5_IJNS4_1CILi1EEESB_SB_EEEEENS5_IJNSA_ILi64EEESE_NSA_ILi32EEEEEENS_12float_e5m2_tENS5_IJlSB_lEEESH_NS5_IJSB_llEEENS4_8TiledMMAINS4_8MMA_AtomIJNS4_10MMA_TraitsINS4_19SM100_MMA_F8F6F4_SSEJSH_SH_fSE_SE_NS4_17integral_constantINS4_4UMMA5MajorELSQ_0EEENSO_ISQ_LSQ_1EEENSO_INSP_7ScaleInELST_0EEESU_EEEEEENS4_6LayoutISC_NS5_IJNSA_ILi0EEESY_SY_EEEEENS5_IJNS4_10UnderscoreES11_S11_EEEEENS4_13SM90_TMA_LOADENS4_14ComposedLayoutINS4_7SwizzleILi1ELi4ELi3EEENS4_18smem_ptr_flag_bitsILi8EEENSX_INS5_IJNSA_ILi8EEESF_EEENS5_IJSF_SB_EEEEEEEvNS4_8identityES14_NS15_INS16_ILi2ELi4ELi3EEES19_NSX_INS5_IJSE_S1A_EEENS5_IJSB_SE_EEEEEEEvS1F_EENS_8epilogue10collective18CollectiveEpilogueINS1M_23Sm100TmaWarpSpecializedILi1ELi1ELi32ELb0ELb0EEEJSG_NS5_IJNSX_ISE_SB_EES1R_EEESH_SI_SH_SI_NS1M_6fusion15FusionCallbacksIS1Q_NS1T_17LinearCombinationISH_fSH_fLNS_15FloatRoundStyleE2EEESG_S1S_JEEENS4_5SM1004TMEM4LOAD26SM100_TMEM_LOAD_16dp32b32xES14_NS15_IS1G_S19_NSX_INS5_IJS1A_SE_EEENS5_IJSE_SB_EEEEEEENS4_39AutoVectorizingCopyWithAssumedAlignmentILi128EEENS4_14SM90_TMA_STOREES26_S28_S28_EEEvvEEEEvNT_6ParamsE,"ax",@progbits
	.align	128
.text._ZN7cutlass13device_kernelINS_4gemm6kernel13GemmUniversalIN4cute5tupleIJiiiiEEENS1_10collective13CollectiveMmaINS1_35MainloopSm100TmaUmmaWarpSpecializedILi54ELi2ELi4ENS5_IJNS4_1CILi1EEESB_SB_EEEEENS5_IJNSA_ILi64EEESE_NSA_ILi32EEEEEENS_12float_e5m2_tENS5_IJlSB_lEEESH_NS5_IJSB_llEEENS4_8TiledMMAINS4_8MMA_AtomIJNS4_10MMA_TraitsINS4_19SM100_MMA_F8F6F4_SSEJSH_SH_fSE_SE_NS4_17integral_constantINS4_4UMMA5MajorELSQ_0EEENSO_ISQ_LSQ_1EEENSO_INSP_7ScaleInELST_0EEESU_EEEEEENS4_6LayoutISC_NS5_IJNSA_ILi0EEESY_SY_EEEEENS5_IJNS4_10UnderscoreES11_S11_EEEEENS4_13SM90_TMA_LOADENS4_14ComposedLayoutINS4_7SwizzleILi1ELi4ELi3EEENS4_18smem_ptr_flag_bitsILi8EEENSX_INS5_IJNSA_ILi8EEESF_EEENS5_IJSF_SB_EEEEEEEvNS4_8identityES14_NS15_INS16_ILi2ELi4ELi3EEES19_NSX_INS5_IJSE_S1A_EEENS5_IJSB_SE_EEEEEEEvS1F_EENS_8epilogue10collective18CollectiveEpilogueINS1M_23Sm100TmaWarpSpecializedILi1ELi1ELi32ELb0ELb0EEEJSG_NS5_IJNSX_ISE_SB_EES1R_EEESH_SI_SH_SI_NS1M_6fusion15FusionCallbacksIS1Q_NS1T_17LinearCombinationISH_fSH_fLNS_15FloatRoundStyleE2EEESG_S1S_JEEENS4_5SM1004TMEM4LOAD26SM100_TMEM_LOAD_16dp32b32xES14_NS15_IS1G_S19_NSX_INS5_IJS1A_SE_EEENS5_IJSE_SB_EEEEEEENS4_39AutoVectorizingCopyWithAssumedAlignmentILi128EEENS4_14SM90_TMA_STOREES26_S28_S28_EEEvvEEEEvNT_6ParamsE:
        .type           _ZN7cutlass13device_kernelINS_4gemm6kernel13GemmUniversalIN4cute5tupleIJiiiiEEENS1_10collective13CollectiveMmaINS1_35MainloopSm100TmaUmmaWarpSpecializedILi54ELi2ELi4ENS5_IJNS4_1CILi1EEESB_SB_EEEEENS5_IJNSA_ILi64EEESE_NSA_ILi32EEEEEENS_12float_e5m2_tENS5_IJlSB_lEEESH_NS5_IJSB_llEEENS4_8TiledMMAINS4_8MMA_AtomIJNS4_10MMA_TraitsINS4_19SM100_MMA_F8F6F4_SSEJSH_SH_fSE_SE_NS4_17integral_constantINS4_4UMMA5MajorELSQ_0EEENSO_ISQ_LSQ_1EEENSO_INSP_7ScaleInELST_0EEESU_EEEEEENS4_6LayoutISC_NS5_IJNSA_ILi0EEESY_SY_EEEEENS5_IJNS4_10UnderscoreES11_S11_EEEEENS4_13SM90_TMA_LOADENS4_14ComposedLayoutINS4_7SwizzleILi1ELi4ELi3EEENS4_18smem_ptr_flag_bitsILi8EEENSX_INS5_IJNSA_ILi8EEESF_EEENS5_IJSF_SB_EEEEEEEvNS4_8identityES14_NS15_INS16_ILi2ELi4ELi3EEES19_NSX_INS5_IJSE_S1A_EEENS5_IJSB_SE_EEEEEEEvS1F_EENS_8epilogue10collective18CollectiveEpilogueINS1M_23Sm100TmaWarpSpecializedILi1ELi1ELi32ELb0ELb0EEEJSG_NS5_IJNSX_ISE_SB_EES1R_EEESH_SI_SH_SI_NS1M_6fusion15FusionCallbacksIS1Q_NS1T_17LinearCombinationISH_fSH_fLNS_15FloatRoundStyleE2EEESG_S1S_JEEENS4_5SM1004TMEM4LOAD26SM100_TMEM_LOAD_16dp32b32xES14_NS15_IS1G_S19_NSX_INS5_IJS1A_SE_EEENS5_IJSE_SB_EEEEEEENS4_39AutoVectorizingCopyWithAssumedAlignmentILi128EEENS4_14SM90_TMA_STOREES26_S28_S28_EEEvvEEEEvNT_6ParamsE,@function
        .size           _ZN7cutlass13device_kernelINS_4gemm6kernel13GemmUniversalIN4cute5tupleIJiiiiEEENS1_10collective13CollectiveMmaINS1_35MainloopSm100TmaUmmaWarpSpecializedILi54ELi2ELi4ENS5_IJNS4_1CILi1EEESB_SB_EEEEENS5_IJNSA_ILi64EEESE_NSA_ILi32EEEEEENS_12float_e5m2_tENS5_IJlSB_lEEESH_NS5_IJSB_llEEENS4_8TiledMMAINS4_8MMA_AtomIJNS4_10MMA_TraitsINS4_19SM100_MMA_F8F6F4_SSEJSH_SH_fSE_SE_NS4_17integral_constantINS4_4UMMA5MajorELSQ_0EEENSO_ISQ_LSQ_1EEENSO_INSP_7ScaleInELST_0EEESU_EEEEEENS4_6LayoutISC_NS5_IJNSA_ILi0EEESY_SY_EEEEENS5_IJNS4_10UnderscoreES11_S11_EEEEENS4_13SM90_TMA_LOADENS4_14ComposedLayoutINS4_7SwizzleILi1ELi4ELi3EEENS4_18smem_ptr_flag_bitsILi8EEENSX_INS5_IJNSA_ILi8EEESF_EEENS5_IJSF_SB_EEEEEEEvNS4_8identityES14_NS15_INS16_ILi2ELi4ELi3EEES19_NSX_INS5_IJSE_S1A_EEENS5_IJSB_SE_EEEEEEEvS1F_EENS_8epilogue10collective18CollectiveEpilogueINS1M_23Sm100TmaWarpSpecializedILi1ELi1ELi32ELb0ELb0EEEJSG_NS5_IJNSX_ISE_SB_EES1R_EEESH_SI_SH_SI_NS1M_6fusion15FusionCallbacksIS1Q_NS1T_17LinearCombinationISH_fSH_fLNS_15FloatRoundStyleE2EEESG_S1S_JEEENS4_5SM1004TMEM4LOAD26SM100_TMEM_LOAD_16dp32b32xES14_NS15_IS1G_S19_NSX_INS5_IJS1A_SE_EEENS5_IJSE_SB_EEEEEEENS4_39AutoVectorizingCopyWithAssumedAlignmentILi128EEENS4_14SM90_TMA_STOREES26_S28_S28_EEEvvEEEEvNT_6ParamsE,(.L_x_279 - _ZN7cutlass13device_kernelINS_4gemm6kernel13GemmUniversalIN4cute5tupleIJiiiiEEENS1_10collective13CollectiveMmaINS1_35MainloopSm100TmaUmmaWarpSpecializedILi54ELi2ELi4ENS5_IJNS4_1CILi1EEESB_SB_EEEEENS5_IJNSA_ILi64EEESE_NSA_ILi32EEEEEENS_12float_e5m2_tENS5_IJlSB_lEEESH_NS5_IJSB_llEEENS4_8TiledMMAINS4_8MMA_AtomIJNS4_10MMA_TraitsINS4_19SM100_MMA_F8F6F4_SSEJSH_SH_fSE_SE_NS4_17integral_constantINS4_4UMMA5MajorELSQ_0EEENSO_ISQ_LSQ_1EEENSO_INSP_7ScaleInELST_0EEESU_EEEEEENS4_6LayoutISC_NS5_IJNSA_ILi0EEESY_SY_EEEEENS5_IJNS4_10UnderscoreES11_S11_EEEEENS4_13SM90_TMA_LOADENS4_14ComposedLayoutINS4_7SwizzleILi1ELi4ELi3EEENS4_18smem_ptr_flag_bitsILi8EEENSX_INS5_IJNSA_ILi8EEESF_EEENS5_IJSF_SB_EEEEEEEvNS4_8identityES14_NS15_INS16_ILi2ELi4ELi3EEES19_NSX_INS5_IJSE_S1A_EEENS5_IJSB_SE_EEEEEEEvS1F_EENS_8epilogue10collective18CollectiveEpilogueINS1M_23Sm100TmaWarpSpecializedILi1ELi1ELi32ELb0ELb0EEEJSG_NS5_IJNSX_ISE_SB_EES1R_EEESH_SI_SH_SI_NS1M_6fusion15FusionCallbacksIS1Q_NS1T_17LinearCombinationISH_fSH_fLNS_15FloatRoundStyleE2EEESG_S1S_JEEENS4_5SM1004TMEM4LOAD26SM100_TMEM_LOAD_16dp32b32xES14_NS15_IS1G_S19_NSX_INS5_IJS1A_SE_EEENS5_IJSE_SB_EEEEEEENS4_39AutoVectorizingCopyWithAssumedAlignmentILi128EEENS4_14SM90_TMA_STOREES26_S28_S28_EEEvvEEEEvNT_6ParamsE)
        .other          _ZN7cutlass13device_kernelINS_4gemm6kernel13GemmUniversalIN4cute5tupleIJiiiiEEENS1_10collective13CollectiveMmaINS1_35MainloopSm100TmaUmmaWarpSpecializedILi54ELi2ELi4ENS5_IJNS4_1CILi1EEESB_SB_EEEEENS5_IJNSA_ILi64EEESE_NSA_ILi32EEEEEENS_12float_e5m2_tENS5_IJlSB_lEEESH_NS5_IJSB_llEEENS4_8TiledMMAINS4_8MMA_AtomIJNS4_10MMA_TraitsINS4_19SM100_MMA_F8F6F4_SSEJSH_SH_fSE_SE_NS4_17integral_constantINS4_4UMMA5MajorELSQ_0EEENSO_ISQ_LSQ_1EEENSO_INSP_7ScaleInELST_0EEESU_EEEEEENS4_6LayoutISC_NS5_IJNSA_ILi0EEESY_SY_EEEEENS5_IJNS4_10UnderscoreES11_S11_EEEEENS4_13SM90_TMA_LOADENS4_14ComposedLayoutINS4_7SwizzleILi1ELi4ELi3EEENS4_18smem_ptr_flag_bitsILi8EEENSX_INS5_IJNSA_ILi8EEESF_EEENS5_IJSF_SB_EEEEEEEvNS4_8identityES14_NS15_INS16_ILi2ELi4ELi3EEES19_NSX_INS5_IJSE_S1A_EEENS5_IJSB_SE_EEEEEEEvS1F_EENS_8epilogue10collective18CollectiveEpilogueINS1M_23Sm100TmaWarpSpecializedILi1ELi1ELi32ELb0ELb0EEEJSG_NS5_IJNSX_ISE_SB_EES1R_EEESH_SI_SH_SI_NS1M_6fusion15FusionCallbacksIS1Q_NS1T_17LinearCombinationISH_fSH_fLNS_15FloatRoundStyleE2EEESG_S1S_JEEENS4_5SM1004TMEM4LOAD26SM100_TMEM_LOAD_16dp32b32xES14_NS15_IS1G_S19_NSX_INS5_IJS1A_SE_EEENS5_IJSE_SB_EEEEEEENS4_39AutoVectorizingCopyWithAssumedAlignmentILi128EEENS4_14SM90_TMA_STOREES26_S28_S28_EEEvvEEEEvNT_6ParamsE,@"STO_CUDA_ENTRY STV_DEFAULT"
_ZN7cutlass13device_kernelINS_4gemm6kernel13GemmUniversalIN4cute5tupleIJiiiiEEENS1_10collective13CollectiveMmaINS1_35MainloopSm100TmaUmmaWarpSpecializedILi54ELi2ELi4ENS5_IJNS4_1CILi1EEESB_SB_EEEEENS5_IJNSA_ILi64EEESE_NSA_ILi32EEEEEENS_12float_e5m2_tENS5_IJlSB_lEEESH_NS5_IJSB_llEEENS4_8TiledMMAINS4_8MMA_AtomIJNS4_10MMA_TraitsINS4_19SM100_MMA_F8F6F4_SSEJSH_SH_fSE_SE_NS4_17integral_constantINS4_4UMMA5MajorELSQ_0EEENSO_ISQ_LSQ_1EEENSO_INSP_7ScaleInELST_0EEESU_EEEEEENS4_6LayoutISC_NS5_IJNSA_ILi0EEESY_SY_EEEEENS5_IJNS4_10UnderscoreES11_S11_EEEEENS4_13SM90_TMA_LOADENS4_14ComposedLayoutINS4_7SwizzleILi1ELi4ELi3EEENS4_18smem_ptr_flag_bitsILi8EEENSX_INS5_IJNSA_ILi8EEESF_EEENS5_IJSF_SB_EEEEEEEvNS4_8identityES14_NS15_INS16_ILi2ELi4ELi3EEES19_NSX_INS5_IJSE_S1A_EEENS5_IJSB_SE_EEEEEEEvS1F_EENS_8epilogue10collective18CollectiveEpilogueINS1M_23Sm100TmaWarpSpecializedILi1ELi1ELi32ELb0ELb0EEEJSG_NS5_IJNSX_ISE_SB_EES1R_EEESH_SI_SH_SI_NS1M_6fusion15FusionCallbacksIS1Q_NS1T_17LinearCombinationISH_fSH_fLNS_15FloatRoundStyleE2EEESG_S1S_JEEENS4_5SM1004TMEM4LOAD26SM100_TMEM_LOAD_16dp32b32xES14_NS15_IS1G_S19_NSX_INS5_IJS1A_SE_EEENS5_IJSE_SB_EEEEEEENS4_39AutoVectorizingCopyWithAssumedAlignmentILi128EEENS4_14SM90_TMA_STOREES26_S28_S28_EEEvvEEEEvNT_6ParamsE:
[----:B------:R-:W1:Y:S01]  /*0000*/  LDC R1, c[0x0][0x37c] ;  /* 0x0000df00ff017b82 */ /* 0x000e620000000800 */
[----:B------:R-:W2:Y:S01]  /*0010*/  S2R R101, SR_TID.X ;  /* 0x0000000000657919 */ /* 0x000ea20000002100 */
[----:B------:R-:W3:Y:S01]  /*0020*/  LDCU.64 UR4, c[0x0][0x890] ;  /* 0x00011200ff0477ac */ /* 0x000ee20008000a00 */
[----:B------:R-:W-:Y:S02]  /*0030*/  PRMT R96, RZ, 0x7610, R96 ;  /* 0x00007610ff607816 */ /* 0x000fe40000000060 */
[----:B------:R-:W-:Y:S01]  /*0040*/  ELECT P5, URZ, PT ;  /* 0x0000000000ff782f */ /* 0x000fe200038a0000 */
[----:B------:R-:W4:Y:S01]  /*0050*/  LDCU.64 UR40, c[0x0][0x358] ;  /* 0x00006b00ff2877ac */ /* 0x000f220008000a00 */
[----:B---3--:R-:W-:-:S04]  /*0060*/  UISETP.NE.U32.AND UP0, UPT, UR4, URZ, UPT ;  /* 0x000000ff0400728c */ /* 0x008fc8000bf05070 */
[----:B------:R-:W-:Y:S01]  /*0070*/  UISETP.NE.AND.EX UP0, UPT, UR5, URZ, UPT, UP0 ;  /* 0x000000ff0500728c */ /* 0x000fe2000bf05300 */
[----:B--2---:R-:W-:-:S05]  /*0080*/  SHF.R.U32.HI R104, RZ, 0x5, R101 ;  /* 0x00000005ff687819 */ /* 0x004fca0000011665 */
[----:B------:R-:W2:Y:S02]  /*0090*/  SHFL.IDX PT, R0, R104, RZ, 0x1f ;  /* 0x00001fff68007589 */ /* 0x000ea400000e0000 */
[----:B--2---:R-:W-:Y:S01]  /*00a0*/  R2UR UR8, R0 ;  /* 0x00000000000872ca */ /* 0x004fe200000e0000 */
[----:B-1--4-:R-:W-:-:S14]  /*00b0*/  BRA.U UP0, `(.L_x_0) ;  /* 0x00000001002c7547 */ /* 0x012fdc000b800000 */
[----:B------:R-:W1:Y:S02]  /*00c0*/  LDCU.64 UR6, c[0x0][0x888] ;  /* 0x00011100ff0677ac */ /* 0x000e640008000a00 */
[----:B-1----:R-:W-:-:S04]  /*00d0*/  UISETP.NE.U32.AND UP0, UPT, UR6, URZ, UPT ;  /* 0x000000ff0600728c */ /* 0x002fc8000bf05070 */
[----:B------:R-:W-:-:S09]  /*00e0*/  UISETP.NE.AND.EX UP0, UPT, UR7, URZ, UPT, UP0 ;  /* 0x000000ff0700728c */ /* 0x000fd2000bf05300 */
[----:B------:R-:W-:Y:S05]  /*00f0*/  BRA.U !UP0, `(.L_x_1) ;  /* 0x0000000108107547 */ /* 0x000fea000b800000 */
[----:B------:R-:W1:Y:S02]  /*0100*/  LDC.64 R2, c[0x0][0x888] ;  /* 0x00022200ff027b82 */ /* 0x000e640000000a00 */
[----:B-1----:R1:W5:Y:S01]  /*0110*/  LDG.E R49, desc[UR40][R2.64] ;  /* 0x0000002802317981 */ /* 0x002362000c1e1900 */
[----:B------:R-:W-:Y:S01]  /*0120*/  HFMA2 R96, -RZ, RZ, 0, 5.9604644775390625e-08 ;  /* 0x00000001ff607431 */ /* 0x000fe200000001ff */
[----:B------:R-:W-:Y:S05]  /*0130*/  BRA `(.L_x_0) ;  /* 0x00000000000c7947 */ /* 0x000fea0003800000 */
.L_x_1:
[----:B------:R-:W1:Y:S01]  /*0140*/  LDCU UR6, c[0x0][0x880] ;  /* 0x00011000ff0677ac */ /* 0x000e620008000800 */
[----:B------:R-:W-:Y:S01]  /*0150*/  HFMA2 R96, -RZ, RZ, 0, 5.9604644775390625e-08 ;  /* 0x00000001ff607431 */ /* 0x000fe200000001ff */
[----:B-1----:R-:W-:-:S07]  /*0160*/  MOV R49, UR6 ;  /* 0x0000000600317c02 */ /* 0x002fce0008000f00 */
.L_x_0:
[----:B------:R-:W2:Y:S02]  /*0170*/  LDCU.64 UR6, c[0x0][0x8b0] ;  /* 0x00011600ff0677ac */ /* 0x000ea40008000a00 */
[----:B--2---:R-:W-:-:S04]  /*0180*/  UISETP.NE.U32.AND UP0, UPT, UR6, URZ, UPT ;  /* 0x000000ff0600728c */ /* 0x004fc8000bf05070 */
[----:B------:R-:W-:-:S09]  /*0190*/  UISETP.NE.AND.EX UP0, UPT, UR7, URZ, UPT, UP0 ;  /* 0x000000ff0700728c */ /* 0x000fd2000bf05300 */
[----:B------:R-:W-:Y:S05]  /*01a0*/  BRA.U UP0, `(.L_x_2) ;  /* 0x0000000100247547 */ /* 0x000fea000b800000 */
[----:B------:R-:W2:Y:S02]  /*01b0*/  LDCU.64 UR6, c[0x0][0x8a8] ;  /* 0x00011500ff0677ac */ /* 0x000ea40008000a00 */
[----:B--2---:R-:W-:-:S04]  /*01c0*/  UISETP.NE.U32.AND UP0, UPT, UR6, URZ, UPT ;  /* 0x000000ff0600728c */ /* 0x004fc8000bf05070 */
[----:B------:R-:W-:-:S09]  /*01d0*/  UISETP.NE.AND.EX UP0, UPT, UR7, URZ, UPT, UP0 ;  /* 0x000000ff0700728c */ /* 0x000fd2000bf05300 */
[----:B------:R-:W-:Y:S05]  /*01e0*/  BRA.U !UP0, `(.L_x_3) ;  /* 0x00000001080c7547 */ /* 0x000fea000b800000 */
[----:B-1----:R-:W1:Y:S02]  /*01f0*/  LDC.64 R2, c[0x0][0x8a8] ;  /* 0x00022a00ff027b82 */ /* 0x002e640000000a00 */
[----:B-1----:R2:W5:Y:S01]  /*0200*/  LDG.E R47, desc[UR40][R2.64] ;  /* 0x00000028022f7981 */ /* 0x002562000c1e1900 */
[----:B------:R-:W-:Y:S05]  /*0210*/  BRA `(.L_x_2) ;  /* 0x0000000000087947 */ /* 0x000fea0003800000 */
.L_x_3:
[----:B------:R-:W2:Y:S02]  /*0220*/  LDCU UR6, c[0x0][0x8a0] ;  /* 0x00011400ff0677ac */ /* 0x000ea40008000800 */
[----:B--2---:R-:W-:Y:S02]  /*0230*/  MOV R47, UR6 ;  /* 0x00000006002f7c02 */ /* 0x004fe40008000f00 */
.L_x_2:
[----:B------:R-:W-:Y:S01]  /*0240*/  IMAD.U32 R0, RZ, RZ, UR8 ;  /* 0x00000008ff007e24 */ /* 0x000fe2000f8e00ff */
[----:B------:R-:W-:Y:S04]  /*0250*/  BSSY.RECONVERGENT B0, `(.L_x_4) ;  /* 0x000000c000007945 */ /* 0x000fe80003800200 */
[C---:B------:R-:W-:Y:S02]  /*0260*/  ISETP.NE.OR P1, PT, R0.reuse, 0x1, !P5 ;  /* 0x000000010000780c */ /* 0x040fe40006f25670 */
[----:B------:R-:W-:-:S11]  /*0270*/  ISETP.NE.OR P0, PT, R0, 0x3, !P5 ;  /* 0x000000030000780c */ /* 0x000fd60006f05670 */
[----:B------:R-:W-:Y:S05]  /*0280*/  @P1 BRA `(.L_x_5) ;  /* 0x0000000000201947 */ /* 0x000fea0003800000 */
[----:B------:R-:W3:Y:S02]  /*0290*/  LDCU.64 UR6, c[0x0][0x348] ;  /* 0x00006900ff0677ac */ /* 0x000ee40008000a00 */
[----:B---3--:R-:W-:Y:S02]  /*02a0*/  UIADD3 UR10, UP1, UPT, UR6, 0x80, URZ ;  /* 0x00000080060a7890 */ /* 0x008fe4000ff3e0ff */
[----:B------:R-:W-:Y:S02]  /*02b0*/  UIADD3 UR6, UP0, UPT, UR6, 0x180, URZ ;  /* 0x0000018006067890 */ /* 0x000fe4000ff1e0ff */
[----:B------:R-:W-:Y:S02]  /*02c0*/  UIADD3.X UR11, UPT, UPT, URZ, UR7, URZ, UP1, !UPT ;  /* 0x00000007ff0b7290 */ /* 0x000fe40008ffe4ff */
[----:B------:R-:W-:-:S07]  /*02d0*/  UIADD3.X UR7, UPT, UPT, URZ, UR7, URZ, UP0, !UPT ;  /* 0x00000007ff077290 */ /* 0x000fce00087fe4ff */
[----:B------:R3:W-:Y:S02]  /*02e0*/  UTMACCTL.PF [UR10] ;  /* 0x000000000a0079b9 */ /* 0x0007e40008040000 */
[----:B------:R3:W-:Y:S02]  /*02f0*/  UTMACCTL.PF [UR6] ;  /* 0x00000000060079b9 */ /* 0x0007e40008040000 */
[----:B---3--:R-:W-:Y:S01]  /*0300*/  NOP ;  /* 0x0000000000007918 */ /* 0x008fe20000000000 */
.L_x_5:
[----:B------:R-:W-:Y:S05]  /*0310*/  BSYNC.RECONVERGENT B0 ;  /* 0x0000000000007941 */ /* 0x000fea0003800200 */
.L_x_4:
[----:B------:R-:W-:Y:S04]  /*0320*/  BSSY.RECONVERGENT B0, `(.L_x_6) ;  /* 0x000000a000007945 */ /* 0x000fe80003800200 */
        /* <DEDUP_REMOVED lines=9> */
.L_x_7:
[----:B------:R-:W-:Y:S05]  /*03c0*/  BSYNC.RECONVERGENT B0 ;  /* 0x0000000000007941 */ /* 0x000fea0003800200 */
.L_x_6:
[----:B------:R-:W3:Y:S01]  /*03d0*/  LDCU.64 UR6, c[0x0][0x888] ;  /* 0x00011100ff0677ac */ /* 0x000ee20008000a00 */
[----:B------:R-:W-:Y:S02]  /*03e0*/  UISETP.EQ.U32.AND UP1, UPT, UR4, URZ, UPT ;  /* 0x000000ff0400728c */ /* 0x000fe4000bf22070 */
[----:B------:R-:W-:Y:S02]  /*03f0*/  UPLOP3.LUT UP2, UPT, UPT, UPT, UPT, 0x80, 0x8 ;  /* 0x000000000008789c */ /* 0x000fe40003f4f070 */
[----:B---3--:R-:W-:-:S04]  /*0400*/  UISETP.NE.U32.AND UP0, UPT, UR6, URZ, UPT ;  /* 0x000000ff0600728c */ /* 0x008fc8000bf05070 */
[----:B------:R-:W-:-:S04]  /*0410*/  UISETP.NE.AND.EX UP0, UPT, UR7, URZ, UPT, UP0 ;  /* 0x000000ff0700728c */ /* 0x000fc8000bf05300 */
[----:B------:R-:W-:-:S04]  /*0420*/  UISETP.EQ.OR.EX UP3, UPT, UR5, URZ, !UP0, UP1 ;  /* 0x000000ff0500728c */ /* 0x000fc8000c762710 */
[----:B------:R-:W-:-:S05]  /*0430*/  UP2UR UR44, UPR, URZ, 0x8 ;  /* 0x00000008ff2c7883 */ /* 0x000fca0008000000 */
[----:B------:R-:W-:Y:S07]  /*0440*/  BRA.U !UP3, `(.L_x_8) ;  /* 0x000000010b207547 */ /* 0x000fee000b800000 */
[----:B------:R-:W-:Y:S01]  /*0450*/  UISETP.NE.U32.AND UP2, UPT, UR4, URZ, UPT ;  /* 0x000000ff0400728c */ /* 0x000fe2000bf45070 */
[----:B-----5:R-:W-:Y:S01]  /*0460*/  FSETP.NEU.AND P0, PT, R49, RZ, PT ;  /* 0x000000ff3100720b */ /* 0x020fe20003f0d000 */
[----:B------:R-:W-:Y:S02]  /*0470*/  USEL UR4, URZ, 0xffffffff, UP0 ;  /* 0xffffffffff047887 */ /* 0x000fe40008000000 */
[----:B------:R-:W-:-:S10]  /*0480*/  UISETP.NE.AND.EX UP2, UPT, UR5, URZ, UPT, UP2 ;  /* 0x000000ff0500728c */ /* 0x000fd4000bf45320 */
[----:B------:R-:W-:Y:S01]  /*0490*/  VOTEU.ANY UP1, P0 ;  /* 0x0000000000ff7886 */ /* 0x000fe20000020100 */
[----:B------:R-:W-:-:S04]  /*04a0*/  @!UP2 USEL UR4, URZ, 0xffffffff, UP1 ;  /* 0xffffffffff04a887 */ /* 0x000fc80008800000 */
[----:B------:R-:W-:-:S04]  /*04b0*/  ULOP3.LUT UR4, UR4, 0x1, URZ, 0xc0, !UPT ;  /* 0x0000000104047892 */ /* 0x000fc8000f8ec0ff */
[----:B------:R-:W-:-:S11]  /*04c0*/  UISETP.NE.U32.AND UP2, UPT, UR4, 0x1, UPT ;  /* 0x000000010400788c */ /* 0x000fd6000bf45070 */
.L_x_8:
[----:B-12---:R-:W1:Y:S01]  /*04d0*/  SHFL.IDX PT, R2, R104, RZ, 0x1f ;  /* 0x00001fff68027589 */ /* 0x006e6200000e0000 */
[----:B------:R-:W-:-:S04]  /*04e0*/  UISETP.NE.AND UP1, UPT, UR8, 0x2, UPT ;  /* 0x000000020800788c */ /* 0x000fc8000bf25270 */
[----:B------:R-:W-:Y:S01]  /*04f0*/  USEL UR13, URZ, 0x1, UP1 ;  /* 0x00000001ff0d7887 */ /* 0x000fe20008800000 */
[----:B-1----:R-:W-:-:S13]  /*0500*/  ISETP.NE.AND P0, PT, R2, RZ, PT ;  /* 0x000000ff0200720c */ /* 0x002fda0003f05270 */
[----:B------:R-:W-:Y:S05]  /*0510*/  @P0 BRA `(.L_x_9) ;  /* 0x0000000400e40947 */ /* 0x000fea0003800000 */
[----:B------:R-:W-:Y:S01]  /*0520*/  ELECT P0, URZ, PT ;  /* 0x0000000000ff782f */ /* 0x000fe20003800000 */
[----:B------:R-:W-:-:S12]  /*0530*/  BSSY.RECONVERGENT B0, `(.L_x_9) ;  /* 0x0000077000007945 */ /* 0x000fd80003800200 */
[----:B------:R-:W-:Y:S05]  /*0540*/  @!P0 BRA `(.L_x_10) ;  /* 0x0000000400d48947 */ /* 0x000fea0003800000 */
[----:B------:R-:W1:Y:S01]  /*0550*/  S2UR UR5, SR_CgaCtaId ;  /* 0x00000000000579c3 */ /* 0x000e620000008800 */
[----:B------:R-:W-:Y:S01]  /*0560*/  UMOV UR6, 0x400 ;  /* 0x0000040000067882 */ /* 0x000fe20000000000 */
[----:B------:R-:W-:Y:S01]  /*0570*/  UMOV UR4, 0x1 ;  /* 0x0000000100047882 */ /* 0x000fe20000000000 */
[----:B-1----:R-:W-:Y:S02]  /*0580*/  ULEA UR5, UR5, UR6, 0x18 ;  /* 0x0000000605057291 */ /* 0x002fe4000f8ec0ff */
[----:B------:R-:W-:-:S04]  /*0590*/  UIADD3 UR6, UPT, UPT, -UR4, 0x100000, URZ ;  /* 0x0010000004067890 */ /* 0x000fc8000fffe1ff */
[----:B------:R-:W-:Y:S02]  /*05a0*/  USHF.L.U32 UR7, UR6, 0xb, URZ ;  /* 0x0000000b06077899 */ /* 0x000fe400080006ff */
[----:B------:R-:W-:Y:S01]  /*05b0*/  USHF.L.U32 UR6, UR6, 0x1, URZ ;  /* 0x0000000106067899 */ /* 0x000fe200080006ff */
[----:B------:R-:W1:Y:S11]  /*05c0*/  FENCE.VIEW.ASYNC.S ;  /* 0x00000000000073c6 */ /* 0x000e760000000000 */
[----:B-1----:R1:W2:Y:S01]  /*05d0*/  SYNCS.EXCH.64 URZ, [UR5], UR6 ;  /* 0x0000000605ff75b2 */ /* 0x0022a20008000100 */
[----:B------:R1:W3:Y:S01]  /*05e0*/  SYNCS.EXCH.64 URZ, [UR5+0x1b0], UR6 ;  /* 0x0001b00605ff75b2 */ /* 0x0002e20008000100 */
[----:B------:R1:W4:Y:S01]  /*05f0*/  SYNCS.EXCH.64 URZ, [UR5+0x8], UR6 ;  /* 0x0000080605ff75b2 */ /* 0x0003220008000100 */
[----:B------:R1:W1:Y:S01]  /*0600*/  SYNCS.EXCH.64 URZ, [UR5+0x1b8], UR6 ;  /* 0x0001b80605ff75b2 */ /* 0x0002620008000100 */
        /* <DEDUP_REMOVED lines=104> */
[----:B--234-:R-:W-:Y:S01]  /*0c90*/  NOP ;  /* 0x0000000000007918 */ /* 0x01cfe20000000000 */
.L_x_10:
[----:B-1----:R-:W-:Y:S05]  /*0ca0*/  BSYNC.RECONVERGENT B0 ;  /* 0x0000000000007941 */ /* 0x002fea0003800200 */
.L_x_9:
[----:B------:R-:W1:Y:S01]  /*0cb0*/  SHFL.IDX PT, R2, R104, RZ, 0x1f ;  /* 0x00001fff68027589 */ /* 0x000e6200000e0000 */
[----:B------:R-:W-:Y:S01]  /*0cc0*/  NOP ;  /* 0x0000000000007918 */ /* 0x000fe20000000000 */
[----:B-1----:R-:W-:-:S13]  /*0cd0*/  ISETP.NE.AND P0, PT, R2, 0x1, PT ;  /* 0x000000010200780c */ /* 0x002fda0003f05270 */
[----:B------:R-:W-:Y:S05]  /*0ce0*/  @P0 BRA `(.L_x_11) ;  /* 0x0000000000400947 */ /* 0x000fea0003800000 */
[----:B------:R-:W1:Y:S01]  /*0cf0*/  S2UR UR6, SR_CgaCtaId ;  /* 0x00000000000679c3 */ /* 0x000e620000008800 */
[----:B------:R-:W-:Y:S01]  /*0d00*/  UMOV UR7, 0x400 ;  /* 0x0000040000077882 */ /* 0x000fe20000000000 */
[----:B------:R-:W-:Y:S01]  /*0d10*/  UMOV UR5, 0x20 ;  /* 0x0000002000057882 */ /* 0x000fe20000000000 */
[----:B------:R-:W-:Y:S01]  /*0d20*/  UMOV UR4, 0x80 ;  /* 0x0000008000047882 */ /* 0x000fe20000000000 */
[----:B------:R-:W-:-:S04]  /*0d30*/  UIADD3 UR10, UPT, UPT, -UR5, 0x100000, URZ ;  /* 0x00100000050a7890 */ /* 0x000fc8000fffe1ff */
[----:B------:R-:W-:Y:S02]  /*0d40*/  USHF.L.U32 UR11, UR10, 0xb, URZ ;  /* 0x0000000b0a0b7899 */ /* 0x000fe400080006ff */
[----:B------:R-:W-:Y:S02]  /*0d50*/  USHF.L.U32 UR10, UR10, 0x1, URZ ;  /* 0x000000010a0a7899 */ /* 0x000fe400080006ff */
[----:B------:R-:W-:-:S04]  /*0d60*/  UIADD3 UR4, UPT, UPT, -UR4, 0x100000, URZ ;  /* 0x0010000004047890 */ /* 0x000fc8000fffe1ff */
[----:B------:R-:W-:Y:S02]  /*0d70*/  USHF.L.U32 UR5, UR4, 0xb, URZ ;  /* 0x0000000b04057899 */ /* 0x000fe400080006ff */
[----:B------:R-:W-:Y:S01]  /*0d80*/  USHF.L.U32 UR4, UR4, 0x1, URZ ;  /* 0x0000000104047899 */ /* 0x000fe200080006ff */
[----:B------:R-:W-:Y:S01]  /*0d90*/  ELECT P0, URZ, PT ;  /* 0x0000000000ff782f */ /* 0x000fe20003800000 */
[----:B-1----:R-:W-:Y:S01]  /*0da0*/  ULEA UR6, UR6, UR7, 0x18 ;  /* 0x0000000706067291 */ /* 0x002fe2000f8ec0ff */
[----:B------:R-:W1:Y:S11]  /*0db0*/  FENCE.VIEW.ASYNC.S ;  /* 0x00000000000073c6 */ /* 0x000e760000000000 */
[----:B-1----:R1:W2:Y:S01]  /*0dc0*/  SYNCS.EXCH.64 URZ, [UR6+0x360], UR10 ;  /* 0x0003600a06ff75b2 */ /* 0x0022a20008000100 */
[----:B------:R1:W3:Y:S01]  /*0dd0*/  SYNCS.EXCH.64 URZ, [UR6+0x368], UR4 ;  /* 0x0003680406ff75b2 */ /* 0x0002e20008000100 */
[----:B------:R-:W-:Y:S01]  /*0de0*/  NOP ;  /* 0x0000000000007918 */ /* 0x000fe20000000000 */
.L_x_11:
[----:B------:R-:W4:Y:S01]  /*0df0*/  SHFL.IDX PT, R2, R104, RZ, 0x1f ;  /* 0x00001fff68027589 */ /* 0x000f2200000e0000 */
[----:B------:R-:W-:Y:S01]  /*0e00*/  NOP ;  /* 0x0000000000007918 */ /* 0x000fe20000000000 */
[----:B----4-:R-:W-:-:S13]  /*0e10*/  ISETP.NE.AND P0, PT, R2, 0x3, PT ;  /* 0x000000030200780c */ /* 0x010fda0003f05270 */
[----:B------:R-:W-:Y:S05]  /*0e20*/  @P0 BRA `(.L_x_12) ;  /* 0x0000000000300947 */ /* 0x000fea0003800000 */
[----:B-1----:R-:W1:Y:S01]  /*0e30*/  S2UR UR5, SR_CgaCtaId ;  /* 0x00000000000579c3 */ /* 0x002e620000008800 */
[----:B------:R-:W-:Y:S01]  /*0e40*/  UMOV UR6, 0x400 ;  /* 0x0000040000067882 */ /* 0x000fe20000000000 */
[----:B------:R-:W-:Y:S01]  /*0e50*/  UMOV UR4, 0x20 ;  /* 0x0000002000047882 */ /* 0x000fe20000000000 */
[----:B------:R-:W-:Y:S01]  /*0e60*/  ELECT P0, URZ, PT ;  /* 0x0000000000ff782f */ /* 0x000fe20003800000 */
[----:B-1----:R-:W-:Y:S02]  /*0e70*/  ULEA UR5, UR5, UR6, 0x18 ;  /* 0x0000000605057291 */ /* 0x002fe4000f8ec0ff */
[----:B------:R-:W-:-:S04]  /*0e80*/  UIADD3 UR6, UPT, UPT, -UR4, 0x100000, URZ ;  /* 0x0010000004067890 */ /* 0x000fc8000fffe1ff */
[----:B------:R-:W-:Y:S02]  /*0e90*/  USHF.L.U32 UR7, UR6, 0xb, URZ ;  /* 0x0000000b06077899 */ /* 0x000fe400080006ff */
[----:B------:R-:W-:Y:S01]  /*0ea0*/  USHF.L.U32 UR6, UR6, 0x1, URZ ;  /* 0x0000000106067899 */ /* 0x000fe200080006ff */
[----:B------:R-:W1:Y:S11]  /*0eb0*/  FENCE.VIEW.ASYNC.S ;  /* 0x00000000000073c6 */ /* 0x000e760000000000 */
[----:B-1----:R4:W1:Y:S01]  /*0ec0*/  SYNCS.EXCH.64 URZ, [UR5+0x370], UR6 ;  /* 0x0003700605ff75b2 */ /* 0x0028620008000100 */
[----:B------:R4:W1:Y:S02]  /*0ed0*/  SYNCS.EXCH.64 URZ, [UR5+0x378], UR6 ;  /* 0x0003780605ff75b2 */ /* 0x0008640008000100 */
[----:B----4-:R-:W-:Y:S01]  /*0ee0*/  NOP ;  /* 0x0000000000007918 */ /* 0x010fe20000000000 */
.L_x_12:
[----:B------:R-:W4:Y:S01]  /*0ef0*/  SHFL.IDX PT, R2, R104, RZ, 0x1f ;  /* 0x00001fff68027589 */ /* 0x000f2200000e0000 */
[----:B------:R-:W-:Y:S01]  /*0f00*/  NOP ;  /* 0x0000000000007918 */ /* 0x000fe20000000000 */
[----:B----4-:R-:W-:-:S13]  /*0f10*/  ISETP.NE.AND P0, PT, R2, 0x4, PT ;  /* 0x000000040200780c */ /* 0x010fda0003f05270 */
[----:B------:R-:W-:Y:S05]  /*0f20*/  @P0 BRA `(.L_x_13) ;  /* 0x00000000004c0947 */ /* 0x000fea0003800000 */
[----:B-1----:R-:W1:Y:S01]  /*0f30*/  S2UR UR5, SR_CgaCtaId ;  /* 0x00000000000579c3 */ /* 0x002e620000008800 */
[----:B------:R-:W-:Y:S01]  /*0f40*/  UMOV UR7, 0x100 ;  /* 0x0000010000077882 */ /* 0x000fe20000000000 */
[----:B------:R-:W-:Y:S01]  /*0f50*/  UMOV UR6, 0x400 ;  /* 0x0000040000067882 */ /* 0x000fe20000000000 */
[----:B------:R-:W-:Y:S01]  /*0f60*/  USEL UR7, UR7, 0xe0, UP2 ;  /* 0x000000e007077887 */ /* 0x000fe20009000000 */
[----:B------:R-:W-:Y:S01]  /*0f70*/  UMOV UR4, 0x1 ;  /* 0x0000000100047882 */ /* 0x000fe20000000000 */
[----:B------:R-:W-:Y:S01]  /*0f80*/  ELECT P0, URZ, PT ;  /* 0x0000000000ff782f */ /* 0x000fe20003800000 */
[----:B------:R-:W-:-:S04]  /*0f90*/  UIADD3 UR10, UPT, UPT, -UR4, 0x100000, URZ ;  /* 0x00100000040a7890 */ /* 0x000fc8000fffe1ff */
[----:B------:R-:W-:Y:S02]  /*0fa0*/  USHF.L.U32 UR11, UR10, 0xb, URZ ;  /* 0x0000000b0a0b7899 */ /* 0x000fe400080006ff */
[----:B------:R-:W-:Y:S02]  /*0fb0*/  USHF.L.U32 UR10, UR10, 0x1, URZ ;  /* 0x000000010a0a7899 */ /* 0x000fe400080006ff */
[----:B-1----:R-:W-:Y:S02]  /*0fc0*/  ULEA UR5, UR5, UR6, 0x18 ;  /* 0x0000000605057291 */ /* 0x002fe4000f8ec0ff */
[----:B------:R-:W-:-:S04]  /*0fd0*/  UIADD3 UR6, UPT, UPT, -UR7, 0x100000, URZ ;  /* 0x0010000007067890 */ /* 0x000fc8000fffe1ff */
[----:B------:R-:W-:Y:S02]  /*0fe0*/  USHF.L.U32 UR7, UR6, 0xb, URZ ;  /* 0x0000000b06077899 */ /* 0x000fe400080006ff */
[----:B------:R-:W-:Y:S01]  /*0ff0*/  USHF.L.U32 UR6, UR6, 0x1, URZ ;  /* 0x0000000106067899 */ /* 0x000fe200080006ff */
[----:B------:R-:W1:Y:S03]  /*1000*/  FENCE.VIEW.ASYNC.S ;  /* 0x00000000000073c6 */ /* 0x000e660000000000 */
[----:B-1----:R4:W1:Y:S08]  /*1010*/  SYNCS.EXCH.64 URZ, [UR5+0x380], UR10 ;  /* 0x0003800a05ff75b2 */ /* 0x0028700008000100 */
[----:B------:R4:W1:Y:S01]  /*1020*/  SYNCS.EXCH.64 URZ, [UR5+0x390], UR6 ;  /* 0x0003900605ff75b2 */ /* 0x0008620008000100 */
[----:B------:R4:W1:Y:S01]  /*1030*/  SYNCS.EXCH.64 URZ, [UR5+0x388], UR10 ;  /* 0x0003880a05ff75b2 */ /* 0x0008620008000100 */
[----:B------:R4:W1:Y:S02]  /*1040*/  SYNCS.EXCH.64 URZ, [UR5+0x398], UR6 ;  /* 0x0003980605ff75b2 */ /* 0x0008640008000100 */
[----:B----4-:R-:W-:Y:S01]  /*1050*/  NOP ;  /* 0x0000000000007918 */ /* 0x010fe20000000000 */
.L_x_13:
[----:B------:R-:W4:Y:S01]  /*1060*/  SHFL.IDX PT, R2, R104, RZ, 0x1f ;  /* 0x00001fff68027589 */ /* 0x000f2200000e0000 */
[----:B------:R-:W-:Y:S01]  /*1070*/  NOP ;  /* 0x0000000000007918 */ /* 0x000fe20000000000 */
[----:B----4-:R-:W-:-:S13]  /*1080*/  ISETP.NE.AND P0, PT, R2, 0x5, PT ;  /* 0x000000050200780c */ /* 0x010fda0003f05270 */
[----:B------:R-:W-:Y:S05]  /*1090*/  @P0 BRA `(.L_x_14) ;  /* 0x0000000000580947 */ /* 0x000fea0003800000 */
[----:B-1----:R-:W1:Y:S01]  /*10a0*/  S2UR UR6, SR_CgaCtaId ;  /* 0x00000000000679c3 */ /* 0x002e620000008800 */
        /* <DEDUP_REMOVED lines=12> */
[----:B-1----:R4:W1:Y:S01]  /*1170*/  SYNCS.EXCH.64 URZ, [UR6+0x3a0], UR10 ;  /* 0x0003a00a06ff75b2 */ /* 0x0028620008000100 */
[----:B------:R4:W1:Y:S01]  /*1180*/  SYNCS.EXCH.64 URZ, [UR6+0x3c0], UR4 ;  /* 0x0003c00406ff75b2 */ /* 0x0008620008000100 */
[----:B------:R4:W1:Y:S01]  /*1190*/  SYNCS.EXCH.64 URZ, [UR6+0x3a8], UR10 ;  /* 0x0003a80a06ff75b2 */ /* 0x0008620008000100 */
[----:B------:R4:W1:Y:S01]  /*11a0*/  SYNCS.EXCH.64 URZ, [UR6+0x3c8], UR4 ;  /* 0x0003c80406ff75b2 */ /* 0x0008620008000100 */
[----:B------:R4:W1:Y:S01]  /*11b0*/  SYNCS.EXCH.64 URZ, [UR6+0x3b0], UR10 ;  /* 0x0003b00a06ff75b2 */ /* 0x0008620008000100 */
[----:B------:R4:W1:Y:S01]  /*11c0*/  SYNCS.EXCH.64 URZ, [UR6+0x3d0], UR4 ;  /* 0x0003d00406ff75b2 */ /* 0x0008620008000100 */
[----:B------:R4:W1:Y:S01]  /*11d0*/  SYNCS.EXCH.64 URZ, [UR6+0x3b8], UR10 ;  /* 0x0003b80a06ff75b2 */ /* 0x0008620008000100 */
[----:B------:R4:W1:Y:S02]  /*11e0*/  SYNCS.EXCH.64 URZ, [UR6+0x3d8], UR4 ;  /* 0x0003d80406ff75b2 */ /* 0x0008640008000100 */
[----:B----4-:R-:W-:Y:S01]  /*11f0*/  NOP ;  /* 0x0000000000007918 */ /* 0x010fe20000000000 */
.L_x_14:
        /* <DEDUP_REMOVED lines=14> */
[----:B------:R4:W1:Y:S01]  /*12e0*/  SYNCS.EXCH.64 URZ, [UR5+0x3f0], UR6 ;  /* 0x0003f00605ff75b2 */ /* 0x0008620008000100 */
[----:B------:R4:W1:Y:S01]  /*12f0*/  SYNCS.EXCH.64 URZ, [UR5+0x3e8], UR6 ;  /* 0x0003e80605ff75b2 */ /* 0x0008620008000100 */
[----:B------:R4:W1:Y:S02]  /*1300*/  SYNCS.EXCH.64 URZ, [UR5+0x3f8], UR6 ;  /* 0x0003f80605ff75b2 */ /* 0x0008640008000100 */
[----:B----4-:R-:W-:Y:S01]  /*1310*/  NOP ;  /* 0x0000000000007918 */ /* 0x010fe20000000000 */
.L_x_15:
[----:B-1----:R-:W1:Y:S01]  /*1320*/  S2UR UR5, SR_CTAID.X ;  /* 0x00000000000579c3 */ /* 0x002e620000002500 */
[----:B------:R-:W-:-:S05]  /*1330*/  CS2R.32 R97, SR_CgaSize ;  /* 0x0000000000617805 */ /* 0x000fca0000008a00 */
[----:B------:R-:W-:-:S05]  /*1340*/  IMAD R97, R97, -0xa0, RZ ;  /* 0xffffff6061617824 */ /* 0x000fca00078e02ff */
[----:B------:R-:W-:-:S14]  /*1350*/  R2UR UR7, R97 ;  /* 0x00000000610772ca */ /* 0x000fdc00000e0000 */
[----:B------:R-:W4:Y:S01]  /*1360*/  LDCU UR7, c[0x0][UR7+0x2b0] ;  /* 0x00005600070777ac */ /* 0x000f220008000800 */
[----:B------:R-:W-:Y:S01]  /*1370*/  NOP ;  /* 0x0000000000007918 */ /* 0x000fe20000000000 */
[----:B------:R-:W-:-:S05]  /*1380*/  CS2R.32 R97, SR_CgaSize ;  /* 0x0000000000617805 */ /* 0x000fca0000008a00 */
[----:B------:R-:W-:-:S05]  /*1390*/  IMAD R97, R97, -0xa0, RZ ;  /* 0xffffff6061617824 */ /* 0x000fca00078e02ff */
[----:B------:R-:W-:-:S14]  /*13a0*/  R2UR UR6, R97 ;  /* 0x00000000610672ca */ /* 0x000fdc00000e0000 */
[----:B------:R-:W2:Y:S01]  /*13b0*/  LDCU UR6, c[0x0][UR6+0x2b4] ;  /* 0x00005680060677ac */ /* 0x000ea20008000800 */
[----:B------:R-:W3:Y:S08]  /*13c0*/  S2UR UR4, SR_CTAID.Y ;  /* 0x00000000000479c3 */ /* 0x000ef00000002600 */
[----:B------:R-:W2:Y:S01]  /*13d0*/  LDC R9, c[0x0][0xb24] ;  /* 0x0002c900ff097b82 */ /* 0x000ea20000000800 */
[----:B-1----:R-:W-:-:S02]  /*13e0*/  I2FP.F32.U32 R5, UR5 ;  /* 0x0000000500057c45 */ /* 0x002fc40008201000 */
[----:B------:R-:W-:-:S05]  /*13f0*/  CS2R.32 R3, SR_CgaSize ;  /* 0x0000000000037805 */ /* 0x000fca0000008a00 */
[----:B------:R-:W-:-:S06]  /*1400*/  IMAD R3, R3, -0xa0, RZ ;  /* 0xffffff6003037824 */ /* 0x000fcc00078e02ff */
[----:B------:R-:W1:Y:S01]  /*1410*/  LDC R3, c[0x0][R3+0x2a0] ;  /* 0x0000a80003037b82 */ /* 0x000e620000000800 */
[----:B------:R-:W-:Y:S01]  /*1420*/  MOV R97, UR5 ;  /* 0x0000000500617c02 */ /* 0x000fe20008000f00 */
[----:B----4-:R-:W-:Y:S01]  /*1430*/  FMUL R5, R5, UR7 ;  /* 0x0000000705057c20 */ /* 0x010fe20008400000 */
[----:B---3--:R-:W-:Y:S02]  /*1440*/  I2FP.F32.U32 R4, UR4 ;  /* 0x0000000400047c45 */ /* 0x008fe40008201000 */
[----:B------:R-:W-:-:S05]  /*1450*/  CS2R.32 R2, SR_CgaSize ;  /* 0x0000000000027805 */ /* 0x000fca0000008a00 */
[----:B------:R-:W-:-:S06]  /*1460*/  IMAD R2, R2, -0xa0, RZ ;  /* 0xffffff6002027824 */ /* 0x000fcc00078e02ff */
[----:B------:R-:W3:Y:S01]  /*1470*/  LDC R2, c[0x0][R2+0x2a4] ;  /* 0x0000a90002027b82 */ /* 0x000ee20000000800 */
[----:B------:R-:W4:Y:S01]  /*1480*/  F2I.U32.TRUNC.NTZ R90, R5 ;  /* 0x00000005005a7305 */ /* 0x000f22000020f000 */
[----:B------:R-:W-:Y:S01]  /*1490*/  MOV R91, UR4 ;  /* 0x00000004005b7c02 */ /* 0x000fe20008000f00 */
[----:B--2---:R-:W-:-:S05]  /*14a0*/  FMUL R4, R4, UR6 ;  /* 0x0000000604047c20 */ /* 0x004fca0008400000 */
[----:B------:R-:W-:Y:S01]  /*14b0*/  BAR.SYNC.DEFER_BLOCKING 0x0 ;  /* 0x0000000000007b1d */ /* 0x000fe20000010000 */
[----:B------:R-:W-:-:S05]  /*14c0*/  ISETP.GE.AND P0, PT, R9, 0x1, PT ;  /* 0x000000010900780c */ /* 0x000fca0003f06270 */
[----:B------:R-:W2:Y:S02]  /*14d0*/  F2I.U32.TRUNC.NTZ R79, R4 ;  /* 0x00000004004f7305 */ /* 0x000ea4000020f000 */
[----:B------:R-:W3:Y:S01]  /*14e0*/  S2UR UR36, SR_CTAID.Z ;  /* 0x00000000002479c3 */ /* 0x000ee20000002700 */
[----:B----4-:R-:W-:-:S05]  /*14f0*/  IADD3 R90, PT, PT, -R90, RZ, RZ ;  /* 0x000000ff5a5a7210 */ /* 0x010fca0007ffe1ff */
[----:B-1----:R-:W-:Y:S01]  /*1500*/  IMAD R90, R3, R90, UR5 ;  /* 0x00000005035a7e24 */ /* 0x002fe2000f8e025a */
[----:B--2---:R-:W-:-:S05]  /*1510*/  IADD3 R79, PT, PT, -R79, RZ, RZ ;  /* 0x000000ff4f4f7210 */ /* 0x004fca0007ffe1ff */
[----:B---3--:R-:W-:Y:S01]  /*1520*/  IMAD R79, R2, R79, UR4 ;  /* 0x00000004024f7e24 */ /* 0x008fe2000f8e024f */
[----:B------:R-:W-:Y:S06]  /*1530*/  @!P0 BRA `(.L_x_16) ;  /* 0x0000000000b88947 */ /* 0x000fec0003800000 */
[----:B------:R-:W1:Y:S01]  /*1540*/  LDC.64 R4, c[0x0][0xb18] ;  /* 0x0002c600ff047b82 */ /* 0x000e620000000a00 */
[----:B------:R-:W-:-:S07]  /*1550*/  ISETP.NE.AND P0, PT, R9, 0x1, PT ;  /* 0x000000010900780c */ /* 0x000fce0003f05270 */
[----:B------:R-:W2:Y:S08]  /*1560*/  LDC R10, c[0x0][0xb0c] ;  /* 0x0002c300ff0a7b82 */ /* 0x000eb00000000800 */
[----:B------:R-:W3:Y:S08]  /*1570*/  LDC R11, c[0x0][0x370] ;  /* 0x0000dc00ff0b7b82 */ /* 0x000ef00000000800 */
[----:B------:R-:W4:Y:S01]  /*1580*/  LDC R12, c[0x0][0x374] ;  /* 0x0000dd00ff0c7b82 */ /* 0x000f220000000800 */
[----:B-1----:R-:W-:-:S07]  /*1590*/  ISETP.NE.AND P1, PT, R4, 0x1, PT ;  /* 0x000000010400780c */ /* 0x002fce0003f25270 */
[----:B------:R-:W3:Y:S01]  /*15a0*/  LDC.64 R6, c[0x0][0xb10] ;  /* 0x0002c400ff067b82 */ /* 0x000ee20000000a00 */
[----:B--2---:R-:W-:-:S07]  /*15b0*/  ISETP.NE.AND P2, PT, R10, 0x1, PT ;  /* 0x000000010a00780c */ /* 0x004fce0003f45270 */
[----:B------:R-:W1:Y:S08]  /*15c0*/  LDC R8, c[0x0][0xb20] ;  /* 0x0002c800ff087b82 */ /* 0x000e700000000800 */
[----:B------:R-:W2:Y:S01]  /*15d0*/  LDC.64 R2, c[0x0][0xb28] ;  /* 0x0002ca00ff027b82 */ /* 0x000ea20000000a00 */
[----:B----4-:R-:W-:-:S04]  /*15e0*/  IMAD.HI.U32 R13, R12, R5, RZ ;  /* 0x000000050c0d7227 */ /* 0x010fc800078e00ff */
[----:B------:R-:W-:-:S04]  /*15f0*/  IMAD.HI.U32 R5, R91, R5, RZ ;  /* 0x000000055b057227 */ /* 0x000fc800078e00ff */
[----:B---3--:R-:W-:-:S04]  /*1600*/  IMAD.HI.U32 R14, R11, R6, RZ ;  /* 0x000000060b0e7227 */ /* 0x008fc800078e00ff */
[----:B------:R-:W-:Y:S01]  /*1610*/  IMAD.HI.U32 R16, R97, R6, RZ ;  /* 0x0000000661107227 */ /* 0x000fe200078e00ff */
[-C--:B------:R-:W-:Y:S02]  /*1620*/  @P2 SHF.R.U32.HI R11, RZ, R7.reuse, R14 ;  /* 0x00000007ff0b2219 */ /* 0x080fe4000001160e */
[-C--:B-1----:R-:W-:Y:S02]  /*1630*/  @P1 SHF.R.U32.HI R12, RZ, R8.reuse, R13 ;  /* 0x00000008ff0c1219 */ /* 0x082fe4000001160d */
[----:B------:R-:W-:Y:S02]  /*1640*/  SHF.R.U32.HI R8, RZ, R8, R5 ;  /* 0x00000008ff087219 */ /* 0x000fe40000011605 */
[----:B------:R-:W-:Y:S02]  /*1650*/  SHF.R.U32.HI R16, RZ, R7, R16 ;  /* 0x00000007ff107219 */ /* 0x000fe40000011610 */
[----:B------:R-:W-:Y:S01]  /*1660*/  SEL R5, R91, R8, !P1 ;  /* 0x000000085b057207 */ /* 0x000fe20004800000 */
[----:B--2---:R-:W-:Y:S01]  /*1670*/  IMAD.HI.U32 R14, R12, R2, RZ ;  /* 0x000000020c0e7227 */ /* 0x004fe200078e00ff */
[----:B------:R-:W-:-:S03]  /*1680*/  SEL R7, R97, R16, !P2 ;  /* 0x0000001061077207 */ /* 0x000fc60005000000 */
[----:B------:R-:W-:Y:S01]  /*1690*/  IMAD.HI.U32 R6, R11, R2, RZ ;  /* 0x000000020b067227 */ /* 0x000fe200078e00ff */
[----:B------:R-:W-:-:S04]  /*16a0*/  @P0 SHF.R.U32.HI R12, RZ, R3, R14 ;  /* 0x00000003ff0c0219 */ /* 0x000fc8000001160e */
[----:B------:R-:W-:Y:S01]  /*16b0*/  @P0 SHF.R.U32.HI R11, RZ, R3, R6 ;  /* 0x00000003ff0b0219 */ /* 0x000fe20000011606 */
[----:B------:R-:W-:-:S04]  /*16c0*/  IMAD R12, R12, R9, RZ ;  /* 0x000000090c0c7224 */ /* 0x000fc800078e02ff */
[----:B------:R-:W-:Y:S01]  /*16d0*/  IMAD R6, R11, R9, RZ ;  /* 0x000000090b067224 */ /* 0x000fe200078e02ff */
[----:B------:R-:W-:-:S04]  /*16e0*/  ISETP.GE.AND P1, PT, R5, R12, PT ;  /* 0x0000000c0500720c */ /* 0x000fc80003f26270 */
[----:B------:R-:W-:Y:S01]  /*16f0*/  ISETP.GE.OR P1, PT, R7, R6, P1 ;  /* 0x000000060700720c */ /* 0x000fe20000f26670 */
[----:B------:R-:W-:-:S05]  /*1700*/  IMAD.HI.U32 R6, R5, R2, RZ ;  /* 0x0000000205067227 */ /* 0x000fca00078e00ff */
[----:B------:R-:W-:-:S04]  /*1710*/  SHF.R.U32.HI R6, RZ, R3, R6 ;  /* 0x00000003ff067219 */ /* 0x000fc80000011606 */
[----:B------:R-:W-:-:S03]  /*1720*/  SEL R6, R5, R6, !P0 ;  /* 0x0000000605067207 */ /* 0x000fc60004000000 */
[----:B------:R-:W-:Y:S01]  /*1730*/  @!P1 IMAD.HI.U32 R8, R7, R2, RZ ;  /* 0x0000000207089227 */ /* 0x000fe200078e00ff */
[----:B------:R-:W-:-:S04]  /*1740*/  IADD3 R2, PT, PT, -R6, RZ, RZ ;  /* 0x000000ff06027210 */ /* 0x000fc80007ffe1ff */
[----:B------:R-:W-:Y:S01]  /*1750*/  @!P1 SHF.R.U32.HI R8, RZ, R3, R8 ;  /* 0x00000003ff089219 */ /* 0x000fe20000011608 */
[----:B------:R-:W-:-:S03]  /*1760*/  IMAD R2, R9, R2, R5 ;  /* 0x0000000209027224 */ /* 0x000fc600078e0205 */
[----:B------:R-:W-:Y:S02]  /*1770*/  @!P1 SEL R3, R7, R8, !P0 ;  /* 0x0000000807039207 */ /* 0x000fe40004000000 */
[----:B------:R-:W-:-:S03]  /*1780*/  IADD3 R8, PT, PT, -R5, RZ, RZ ;  /* 0x000000ff05087210 */ /* 0x000fc60007ffe1ff */
[--C-:B------:R-:W-:Y:S02]  /*1790*/  @!P1 IMAD.IADD R6, R6, 0x1, -R3.reuse ;  /* 0x0000000106069824 */ /* 0x100fe400078e0a03 */
[----:B------:R-:W-:Y:S01]  /*17a0*/  @!P1 IMAD R3, R2, R11, R3 ;  /* 0x0000000b02039224 */ /* 0x000fe200078e0203 */
[----:B------:R-:W-:Y:S01]  /*17b0*/  IADD3 R2, PT, PT, -R7, RZ, RZ ;  /* 0x000000ff07027210 */ /* 0x000fe20007ffe1ff */
[----:B------:R-:W-:Y:S02]  /*17c0*/  @!P1 IMAD R5, R6, R9, R7 ;  /* 0x0000000906059224 */ /* 0x000fe400078e0207 */
[----:B------:R-:W-:Y:S02]  /*17d0*/  IMAD R8, R4, R8, R91 ;  /* 0x0000000804087224 */ /* 0x000fe400078e025b */
[----:B------:R-:W-:Y:S02]  /*17e0*/  @!P1 IMAD.MOV.U32 R7, RZ, RZ, R3 ;  /* 0x000000ffff079224 */ /* 0x000fe400078e0003 */
[----:B------:R-:W-:-:S02]  /*17f0*/  IMAD R2, R10, R2, R97 ;  /* 0x000000020a027224 */ /* 0x000fc400078e0261 */
[----:B------:R-:W-:Y:S02]  /*1800*/  IMAD R91, R5, R4, R8 ;  /* 0x00000004055b7224 */ /* 0x000fe400078e0208 */
[----:B------:R-:W-:Y:S02]  /*1810*/  IMAD R97, R7, R10, R2 ;  /* 0x0000000a07617224 */ /* 0x000fe400078e0202 */
.L_x_16:
[----:B------:R-:W1:Y:S01]  /*1820*/  LDCU UR4, c[0x0][0xb30] ;  /* 0x00016600ff0477ac */ /* 0x000e620008000800 */
[----:B------:R-:W2:Y:S08]  /*1830*/  S2UR UR37, SR_CgaCtaId ;  /* 0x00000000002579c3 */ /* 0x000eb00000008800 */
[----:B------:R-:W3:Y:S01]  /*1840*/  LDC R40, c[0x0][0xb24] ;  /* 0x0002c900ff287b82 */ /* 0x000ee20000000800 */
[----:B-1----:R-:W-:-:S09]  /*1850*/  UISETP.NE.AND UP1, UPT, UR4, 0x1, UPT ;  /* 0x000000010400788c */ /* 0x002fd2000bf25270 */
[----:B--2---:R-:W-:Y:S05]  /*1860*/  BRA.U UP1, `(.L_x_17) ;  /* 0x0000000101407547 */ /* 0x004fea000b800000 */
[----:B------:R-:W1:Y:S08]  /*1870*/  LDC.64 R4, c[0x0][0xb10] ;  /* 0x0002c400ff047b82 */ /* 0x000e700000000a00 */
[----:B------:R-:W2:Y:S08]  /*1880*/  LDC.64 R2, c[0x0][0xb18] ;  /* 0x0002c600ff027b82 */ /* 0x000eb00000000a00 */
[----:B------:R-:W4:Y:S08]  /*1890*/  LDC R6, c[0x0][0xb20] ;  /* 0x0002c800ff067b82 */ /* 0x000f300000000800 */
[----:B------:R-:W3:Y:S01]  /*18a0*/  LDC R8, c[0x0][0xb0c] ;  /* 0x0002c300ff087b82 */ /* 0x000ee20000000800 */
[----:B-1----:R-:W-:-:S05]  /*18b0*/  IMAD.HI.U32 R4, R97, R4, RZ ;  /* 0x0000000461047227 */ /* 0x002fca00078e00ff */
[----:B------:R-:W-:Y:S01]  /*18c0*/  SHF.R.U32.HI R4, RZ, R5, R4 ;  /* 0x00000005ff047219 */ /* 0x000fe20000011604 */
[----:B--2---:R-:W-:Y:S01]  /*18d0*/  IMAD.HI.U32 R3, R91, R3, RZ ;  /* 0x000000035b037227 */ /* 0x004fe200078e00ff */
[----:B------:R-:W-:-:S04]  /*18e0*/  ISETP.NE.AND P0, PT, R2, 0x1, PT ;  /* 0x000000010200780c */ /* 0x000fc80003f05270 */
[----:B----4-:R-:W-:-:S04]  /*18f0*/  SHF.R.U32.HI R6, RZ, R6, R3 ;  /* 0x00000006ff067219 */ /* 0x010fc80000011603 */
[----:B------:R-:W-:Y:S02]  /*1900*/  SEL R3, R91, R6, !P0 ;  /* 0x000000065b037207 */ /* 0x000fe40004000000 */
[----:B---3--:R-:W-:-:S04]  /*1910*/  ISETP.NE.AND P1, PT, R8, 0x1, PT ;  /* 0x000000010800780c */ /* 0x008fc80003f25270 */
[----:B------:R-:W-:-:S05]  /*1920*/  SEL R4, R97, R4, !P1 ;  /* 0x0000000461047207 */ /* 0x000fca0004800000 */
[----:B------:R-:W-:Y:S02]  /*1930*/  IMAD.IADD R5, R3, 0x1, -R4 ;  /* 0x0000000103057824 */ /* 0x000fe400078e0a04 */
[----:B------:R-:W-:Y:S02]  /*1940*/  IMAD.IADD R3, R4, 0x1, -R3 ;  /* 0x0000000104037824 */ /* 0x000fe400078e0a03 */
[----:B------:R-:W-:Y:S02]  /*1950*/  IMAD R97, R5, R8, R97 ;  /* 0x0000000805617224 */ /* 0x000fe400078e0261 */
[----:B------:R-:W-:-:S07]  /*1960*/  IMAD R91, R3, R2, R91 ;  /* 0x00000002035b7224 */ /* 0x000fce00078e025b */
.L_x_17:
[----:B------:R-:W-:Y:S01]  /*1970*/  BAR.SYNC.DEFER_BLOCKING 0x0 ;  /* 0x0000000000007b1d */ /* 0x000fe20000010000 */
[----:B------:R-:W-:Y:S01]  /*1980*/  UISETP.NE.AND UP1, UPT, UR8, 0x2, UPT ;  /* 0x000000020800788c */ /* 0x000fe2000bf25270 */
[----:B------:R-:W-:Y:S02]  /*1990*/  ISETP.NE.OR P5, PT, R0, 0x2, !P5 ;  /* 0x000000020000780c */ /* 0x000fe40006fa5670 */
[----:B------:R-:W-:-:S06]  /*19a0*/  LOP3.LUT R2, R101, 0x1f, RZ, 0xc0, !PT ;  /* 0x0000001f65027812 */ /* 0x000fcc00078ec0ff */
[----:B------:R-:W-:Y:S05]  /*19b0*/  BRA.U UP1, `(.L_x_18) ;  /* 0x0000002d015c7547 */ /* 0x000fea000b800000 */
[----:B------:R-:W1:Y:S01]  /*19c0*/  LDCU UR13, c[0x0][0x38c] ;  /* 0x00007180ff0d77ac */ /* 0x000e620008000800 */
[----:B------:R-:W2:Y:S01]  /*19d0*/  LDC R9, c[0x0][0x370] ;  /* 0x0000dc00ff097b82 */ /* 0x000ea20000000800 */
[----:B------:R-:W-:Y:S01]  /*19e0*/  PLOP3.LUT P1, PT, PT, PT, UP2, 0x80, 0x8 ;  /* 0x000000000008781c */ /* 0x000fe20003f2f028 */
[----:B------:R-:W-:Y:S01]  /*19f0*/  IMAD.MOV.U32 R15, RZ, RZ, 0x1 ;  /* 0x00000001ff0f7424 */ /* 0x000fe200078e00ff */
[----:B------:R-:W-:Y:S01]  /*1a00*/  ISETP.EQ.OR P4, PT, R2, RZ, P5 ;  /* 0x000000ff0200720c */ /* 0x000fe20002f82670 */
[----:B------:R-:W-:Y:S01]  /*1a10*/  IMAD.MOV.U32 R14, RZ, RZ, RZ ;  /* 0x000000ffff0e7224 */ /* 0x000fe200078e00ff */
[----:B------:R-:W-:Y:S02]  /*1a20*/  PLOP3.LUT P1, PT, P1, PT, PT, 0x8, 0x80 ;  /* 0x000000000080781c */ /* 0x000fe40000f2e170 */
[----:B------:R-:W-:Y:S01]  /*1a30*/  CS2R R12, SRZ ;  /* 0x00000000000c7805 */ /* 0x000fe2000001ff00 */
[----:B------:R-:W-:Y:S01]  /*1a40*/  IMAD.MOV.U32 R10, RZ, RZ, 0x1 ;  /* 0x00000001ff0a7424 */ /* 0x000fe200078e00ff */
[----:B------:R-:W4:Y:S01]  /*1a50*/  LDC R0, c[0x0][0x374] ;  /* 0x0000dd00ff007b82 */ /* 0x000f220000000800 */
[----:B------:R-:W2:Y:S01]  /*1a60*/  LDCU.64 UR22, c[0x0][0x348] ;  /* 0x00006900ff1677ac */ /* 0x000ea20008000a00 */
[----:B------:R-:W-:Y:S01]  /*1a70*/  UMOV UR6, URZ ;  /* 0x000000ff00067c82 */ /* 0x000fe20008000000 */
[----:B-1----:R-:W-:-:S04]  /*1a80*/  UIADD3 UR5, UPT, UPT, UR13, 0x1f, URZ ;  /* 0x0000001f0d057890 */ /* 0x002fc8000fffe0ff */
[----:B------:R-:W-:-:S04]  /*1a90*/  USHF.R.S32.HI UR4, URZ, 0x1f, UR5 ;  /* 0x0000001fff047899 */ /* 0x000fc80008011405 */
[----:B------:R-:W-:-:S04]  /*1aa0*/  ULEA.HI UR4, UR4, UR5, URZ, 0x5 ;  /* 0x0000000504047291 */ /* 0x000fc8000f8f28ff */
[----:B------:R-:W-:Y:S02]  /*1ab0*/  USHF.R.S32.HI UR15, URZ, 0x5, UR4 ;  /* 0x00000005ff0f7899 */ /* 0x000fe40008011404 */
[----:B------:R-:W-:Y:S02]  /*1ac0*/  UIADD3 UR4, UPT, UPT, UR13, -0x1, URZ ;  /* 0xffffffff0d047890 */ /* 0x000fe4000fffe0ff */
[----:B------:R-:W-:Y:S02]  /*1ad0*/  UISETP.LT.U32.AND UP0, UPT, UR15, 0x36, UPT ;  /* 0x000000360f00788c */ /* 0x000fe4000bf01070 */
[----:B------:R-:W-:Y:S02]  /*1ae0*/  UISETP.GE.U32.AND UP1, UPT, UR4, -0x3f, UPT ;  /* 0xffffffc10400788c */ /* 0x000fe4000bf26070 */
[----:B------:R-:W-:Y:S02]  /*1af0*/  USEL UR14, UR15, 0x36, UP0 ;  /* 0x000000360f0e7887 */ /* 0x000fe40008000000 */
[----:B------:R-:W-:-:S02]  /*1b00*/  UIADD3 UR13, UPT, UPT, UR13, 0x3e, URZ ;  /* 0x0000003e0d0d7890 */ /* 0x000fc4000fffe0ff */
[----:B------:R-:W-:Y:S02]  /*1b10*/  UIADD3 UR5, UPT, UPT, UR14, -0x1, URZ ;  /* 0xffffffff0e057890 */ /* 0x000fe4000fffe0ff */
[----:B------:R-:W-:-:S03]  /*1b20*/  UIADD3 UR7, UPT, UPT, UR15, -UR14, URZ ;  /* 0x8000000e0f077290 */ /* 0x000fc6000fffe0ff */
[----:B------:R-:W-:-:S04]  /*1b30*/  @UP1 UIADD3 UR5, UPT, UPT, UR14, URZ, URZ ;  /* 0x000000ff0e051290 */ /* 0x000fc8000fffe0ff */
[----:B--2---:R-:W-:-:S12]  /*1b40*/  UIADD3 UR5, UPT, UPT, UR5, 0x1, URZ ;  /* 0x0000000105057890 */ /* 0x004fd8000fffe0ff */
.L_x_36:
[----:B------:R-:W-:Y:S01]  /*1b50*/  UISETP.NE.AND UP0, UPT, UR37, URZ, UPT ;  /* 0x000000ff2500728c */ /* 0x000fe2000bf05270 */
[----:B------:R-:W1:Y:S08]  /*1b60*/  S2UR UR37, SR_CgaCtaId ;  /* 0x00000000002579c3 */ /* 0x000e700000008800 */
[----:B------:R-:W-:Y:S05]  /*1b70*/  BRA.U UP0, `(.L_x_19) ;  /* 0x0000000100347547 */ /* 0x000fea000b800000 */
[----:B------:R-:W2:Y:S01]  /*1b80*/  S2R R2, SR_CgaCtaId ;  /* 0x0000000000027919 */ /* 0x000ea20000008800 */
[----:B------:R-:W-:-:S04]  /*1b90*/  MOV R3, 0x400 ;  /* 0x0000040000037802 */ /* 0x000fc80000000f00 */
[----:B--2---:R-:W-:Y:S02]  /*1ba0*/  LEA R3, R2, R3, 0x18 ;  /* 0x0000000302037211 */ /* 0x004fe400078ec0ff */
[----:B------:R-:W-:-:S03]  /*1bb0*/  SHF.L.U32 R2, R10, 0x1f, RZ ;  /* 0x0000001f0a027819 */ /* 0x000fc600000006ff */
[----:B------:R-:W-:-:S04]  /*1bc0*/  IMAD R3, R12, 0x8, R3 ;  /* 0x000000080c037824 */ /* 0x000fc800078e0203 */
[----:B------:R-:W2:Y:S02]  /*1bd0*/  SYNCS.PHASECHK.TRANS64.TRYWAIT P0, [R3+URZ+0x3f0], R2 ;  /* 0x0003f002030075a7 */ /* 0x000ea400080011ff */
[----:B--2---:R-:W-:Y:S05]  /*1be0*/  @!P0 BRA `(.L_x_20) ;  /* 0x0000006400ac8947 */ /* 0x004fea0003800000 */
.L_x_146:
[----:B------:R-:W-:Y:S01]  /*1bf0*/  VIADD R12, R12, 0x1 ;  /* 0x000000010c0c7836 */ /* 0x000fe20000000000 */
[----:B------:R2:W-:Y:S04]  /*1c00*/  SYNCS.ARRIVE.TRANS64.A1T0 RZ, [R3+URZ+0x3e0], RZ ;  /* 0x0003e0ff03ff79a7 */ /* 0x0005e800081000ff */
[----:B------:R-:W-:-:S04]  /*1c10*/  ISETP.NE.AND P0, PT, R12, 0x2, PT ;  /* 0x000000020c00780c */ /* 0x000fc80003f05270 */
[----:B------:R-:W-:Y:S02]  /*1c20*/  SEL R12, R12, RZ, P0 ;  /* 0x000000ff0c0c7207 */ /* 0x000fe40000000000 */
[----:B--2---:R-:W-:-:S04]  /*1c30*/  SEL R3, RZ, 0x1, P0 ;  /* 0x00000001ff037807 */ /* 0x004fc80000000000 */
[----:B------:R-:W-:-:S07]  /*1c40*/  LOP3.LUT R10, R10, R3, RZ, 0x3c, !PT ;  /* 0x000000030a0a7212 */ /* 0x000fce00078e3cff */
.L_x_19:
[----:B------:R-:W-:Y:S01]  /*1c50*/  UMOV UR4, 0x400 ;  /* 0x0000040000047882 */ /* 0x000fe20000000000 */
[----:B------:R-:W-:Y:S01]  /*1c60*/  SHF.L.U32 R2, R15, 0x1f, RZ ;  /* 0x0000001f0f027819 */ /* 0x000fe200000006ff */
[----:B-1----:R-:W-:Y:S01]  /*1c70*/  ULEA UR4, UR37, UR4, 0x18 ;  /* 0x0000000425047291 */ /* 0x002fe2000f8ec0ff */
[----:B------:R-:W-:Y:S01]  /*1c80*/  R2UR UR35, R97 ;  /* 0x00000000612372ca */ /* 0x000fe200000e0000 */
[----:B------:R-:W-:Y:S01]  /*1c90*/  UISETP.GE.U32.AND UP0, UPT, UR13, 0x3f, UPT ;  /* 0x0000003f0d00788c */ /* 0x000fe2000bf06070 */
[----:B------:R-:W-:Y:S01]  /*1ca0*/  R2UR UR10, R91 ;  /* 0x000000005b0a72ca */ /* 0x000fe200000e0000 */
[----:B------:R-:W-:Y:S01]  /*1cb0*/  ULEA UR8, UR6, UR4, 0x3 ;  /* 0x0000000406087291 */ /* 0x000fe2000f8e18ff */
[----:B------:R-:W-:-:S08]  /*1cc0*/  UMOV UR24, URZ ;  /* 0x000000ff00187c82 */ /* 0x000fd00008000000 */
[----:B------:R1:W2:Y:S01]  /*1cd0*/  SYNCS.PHASECHK.TRANS64.TRYWAIT P0, [UR8+0x1b0], R2 ;  /* 0x0001b002ff0075a7 */ /* 0x0002a20008001108 */
[----:B------:R-:W-:Y:S02]  /*1ce0*/  USHF.L.U32 UR35, UR35, 0x6, URZ ;  /* 0x0000000623237899 */ /* 0x000fe400080006ff */
[----:B------:R-:W-:Y:S01]  /*1cf0*/  USHF.L.U32 UR10, UR10, 0x6, URZ ;  /* 0x000000060a0a7899 */ /* 0x000fe200080006ff */
[----:B------:R-:W-:Y:S11]  /*1d00*/  BRA.U !UP0, `(.L_x_21) ;  /* 0x0000000108a47547 */ /* 0x000ff6000b800000 */
[----:B------:R-:W-:Y:S01]  /*1d10*/  UMOV UR16, URZ ;  /* 0x000000ff00107c82 */ /* 0x000fe20008000000 */
[----:B------:R-:W-:-:S05]  /*1d20*/  UMOV UR17, UR6 ;  /* 0x0000000600117c82 */ /* 0x000fca0008000000 */
.L_x_26:
[----:B-1----:R-:W-:Y:S01]  /*1d30*/  ULEA UR33, UR17, UR4, 0x3 ;  /* 0x0000000411217291 */ /* 0x002fe2000f8e18ff */
[----:B--2---:R-:W-:Y:S01]  /*1d40*/  @!P5 MOV R3, 0x1000 ;  /* 0x000010000003d802 */ /* 0x004fe20000000f00 */
[----:B--2---:R-:W-:Y:S10]  /*1d50*/  @P0 BRA `(.L_x_22) ;  /* 0x00000000000c0947 */ /* 0x004ff40003800000 */
[----:B------:R-:W-:-:S04]  /*1d60*/  SHF.L.U32 R5, R15, 0x1f, RZ ;  /* 0x0000001f0f057819 */ /* 0x000fc800000006ff */
[----:B------:R-:W2:Y:S02]  /*1d70*/  SYNCS.PHASECHK.TRANS64.TRYWAIT P0, [UR33+0x1b0], R5 ;  /* 0x0001b005ff0075a7 */ /* 0x000ea40008001121 */
[----:B--2---:R-:W-:Y:S05]  /*1d80*/  @!P0 BRA `(.L_x_23) ;  /* 0x0000006400588947 */ /* 0x004fea0003800000 */
.L_x_22:
[----:B------:R2:W-:Y:S01]  /*1d90*/  @!P5 SYNCS.ARRIVE.TRANS64 RZ, [UR33], R3 ;  /* 0x00000003ffffd9a7 */ /* 0x0005e20008000021 */
[----:B------:R-:W-:Y:S04]  /*1da0*/  BSSY.RECONVERGENT B0, `(.L_x_24) ;  /* 0x0000003000007945 */ /* 0x000fe80003800200 */
[----:B------:R-:W-:Y:S05]  /*1db0*/  @P4 BRA `(.L_x_25) ;  /* 0x0000000000044947 */ /* 0x000fea0003800000 */
[----:B------:R-:W-:Y:S05]  /*1dc0*/  BPT.TRAP 0x1 ;  /* 0x000000040000795c */ /* 0x000fea0000300000 */
.L_x_25:
[----:B------:R-:W-:Y:S05]  /*1dd0*/  BSYNC.RECONVERGENT B0 ;  /* 0x0000000000007941 */ /* 0x000fea0003800200 */
.L_x_24:
[----:B------:R-:W-:Y:S02]  /*1de0*/  UIADD3 UR6, UPT, UPT, UR17, 0x1, URZ ;  /* 0x0000000111067890 */ /* 0x000fe4000fffe0ff */
[----:B------:R-:W-:Y:S02]  /*1df0*/  UIADD3 UR26, UP1, UPT, UR22, 0x80, URZ ;  /* 0x00000080161a7890 */ /* 0x000fe4000ff3e0ff */
[----:B------:R-:W-:Y:S02]  /*1e00*/  UISETP.NE.AND UP0, UPT, UR6, 0x36, UPT ;  /* 0x000000360600788c */ /* 0x000fe4000bf05270 */
[----:B------:R-:W-:Y:S02]  /*1e10*/  USHF.L.U32 UR34, UR16, 0x5, URZ ;  /* 0x0000000510227899 */ /* 0x000fe400080006ff */
[----:B------:R-:W-:Y:S02]  /*1e20*/  USEL UR9, URZ, 0x1, UP0 ;  /* 0x00000001ff097887 */ /* 0x000fe40008000000 */
[----:B------:R-:W-:-:S02]  /*1e30*/  USEL UR6, UR6, URZ, UP0 ;  /* 0x000000ff06067287 */ /* 0x000fc40008000000 */
[----:B------:R-:W-:Y:S02]  /*1e40*/  UIADD3 UR20, UP0, UPT, UR22, 0x180, URZ ;  /* 0x0000018016147890 */ /* 0x000fe4000ff1e0ff */
[----:B------:R-:W-:Y:S01]  /*1e50*/  ULEA UR8, UR6, UR4, 0x3 ;  /* 0x0000000406087291 */ /* 0x000fe2000f8e18ff */
[----:B------:R-:W-:Y:S01]  /*1e60*/  LOP3.LUT R15, R15, UR9, RZ, 0x3c, !PT ;  /* 0x000000090f0f7c12 */ /* 0x000fe2000f8e3cff */
[----:B------:R-:W-:Y:S02]  /*1e70*/  UIADD3.X UR27, UPT, UPT, URZ, UR23, URZ, UP1, !UPT ;  /* 0x00000017ff1b7290 */ /* 0x000fe40008ffe4ff */
[----:B------:R-:W-:Y:S01]  /*1e80*/  UIADD3.X UR21, UPT, UPT, URZ, UR23, URZ, UP0, !UPT ;  /* 0x00000017ff157290 */ /* 0x000fe200087fe4ff */
[----:B-1----:R-:W-:Y:S01]  /*1e90*/  SHF.L.U32 R2, R15, 0x1f, RZ ;  /* 0x0000001f0f027819 */ /* 0x002fe200000006ff */
[----:B------:R-:W-:Y:S01]  /*1ea0*/  UMOV UR18, 0x0 ;  /* 0x0000000000127882 */ /* 0x000fe20000000000 */
[----:B------:R-:W-:Y:S01]  /*1eb0*/  UMOV UR19, 0x10000000 ;  /* 0x1000000000137882 */ /* 0x000fe20000000000 */
[----:B------:R-:W-:Y:S01]  /*1ec0*/  UMOV UR12, UR36 ;  /* 0x00000024000c7c82 */ /* 0x000fe20008000000 */
[----:B------:R1:W1:Y:S01]  /*1ed0*/  SYNCS.PHASECHK.TRANS64.TRYWAIT P0, [UR8+0x1b0], R2 ;  /* 0x0001b002ff0075a7 */ /* 0x0002620008001108 */
[----:B------:R-:W-:Y:S01]  /*1ee0*/  ULEA UR8, UR17, UR4, 0xb ;  /* 0x0000000411087291 */ /* 0x000fe2000f8e58ff */
[----:B------:R-:W-:Y:S01]  /*1ef0*/  UMOV UR9, UR33 ;  /* 0x0000002100097c82 */ /* 0x000fe20008000000 */
[----:B------:R-:W-:-:S02]  /*1f00*/  UMOV UR11, UR34 ;  /* 0x00000022000b7c82 */ /* 0x000fc40008000000 */
[----:B------:R-:W-:Y:S02]  /*1f10*/  UIADD3 UR32, UPT, UPT, UR8, 0x2800, URZ ;  /* 0x0000280008207890 */ /* 0x000fe4000fffe0ff */
[----:B------:R-:W-:Y:S02]  /*1f20*/  UIADD3 UR8, UPT, UPT, UR8, 0x1d800, URZ ;  /* 0x0001d80008087890 */ /* 0x000fe4000fffe0ff */
[----:B------:R-:W-:Y:S01]  /*1f30*/  UIADD3 UR16, UPT, UPT, UR16, 0x1, URZ ;  /* 0x0000000110107890 */ /* 0x000fe2000fffe0ff */
[----:B------:R-:W-:Y:S01]  /*1f40*/  UMOV UR24, UR5 ;  /* 0x0000000500187c82 */ /* 0x000fe20008000000 */
[----:B------:R-:W-:Y:S02]  /*1f50*/  UMOV UR17, UR6 ;  /* 0x0000000600117c82 */ /* 0x000fe40008000000 */
[----:B------:R-:W-:Y:S01]  /*1f60*/  UISETP.NE.AND UP0, UPT, UR16, UR5, UPT ;  /* 0x000000051000728c */ /* 0x000fe2000bf05270 */
[----:B------:R1:W-:Y:S02]  /*1f70*/  UTMALDG.3D [UR32], [UR26], desc[UR18] ;  /* 0x000012201a0075b4 */ /* 0x0003e40008011000 */
[----:B------:R1:W-:Y:S06]  /*1f80*/  UTMALDG.3D [UR8], [UR20], desc[UR18] ;  /* 0x00001208140075b4 */ /* 0x0003ec0008011000 */
[----:B------:R-:W-:Y:S05]  /*1f90*/  BRA.U UP0, `(.L_x_26) ;  /* 0xfffffffd00647547 */ /* 0x000fea000b83ffff */
.L_x_21:
[----:B-1----:R-:W-:Y:S01]  /*1fa0*/  ULEA UR8, UR6, UR4, 0x3 ;  /* 0x0000000406087291 */ /* 0x002fe2000f8e18ff */
[----:B------:R-:W-:Y:S01]  /*1fb0*/  SHF.L.U32 R2, R15, 0x1f, RZ ;  /* 0x0000001f0f027819 */ /* 0x000fe200000006ff */
[----:B------:R-:W-:Y:S01]  /*1fc0*/  @!P1 SYNCS.ARRIVE.TRANS64.A1T0 RZ, [UR4+0x378], RZ ;  /* 0x000378ffffff99a7 */ /* 0x000fe20008100004 */
[----:B------:R-:W-:-:S06]  /*1fd0*/  UISETP.GT.AND UP0, UPT, UR15, UR14, UPT ;  /* 0x0000000e0f00728c */ /* 0x000fcc000bf04270 */
[----:B--2---:R1:W2:Y:S03]  /*1fe0*/  SYNCS.PHASECHK.TRANS64.TRYWAIT P0, [UR8+0x1b0], R2 ;  /* 0x0001b002ff0075a7 */ /* 0x0042a60008001108 */
[----:B------:R-:W-:Y:S05]  /*1ff0*/  BRA.U !UP0, `(.L_x_27) ;  /* 0x0000000108a87547 */ /* 0x000fea000b800000 */
[----:B------:R-:W-:Y:S01]  /*2000*/  UIADD3 UR21, UPT, UPT, UR7, UR24, URZ ;  /* 0x0000001807157290 */ /* 0x000fe2000fffe0ff */
[----:B------:R-:W-:-:S11]  /*2010*/  UMOV UR25, UR6 ;  /* 0x0000000600197c82 */ /* 0x000fd60008000000 */
.L_x_32:
[----:B-1----:R-:W-:Y:S01]  /*2020*/  ULEA UR17, UR25, UR4, 0x3 ;  /* 0x0000000419117291 */ /* 0x002fe2000f8e18ff */
[----:B--2---:R-:W-:Y:S01]  /*2030*/  @!P5 MOV R3, 0x1000 ;  /* 0x000010000003d802 */ /* 0x004fe20000000f00 */
[----:B--2---:R-:W-:Y:S10]  /*2040*/  @P0 BRA `(.L_x_28) ;  /* 0x00000000000c0947 */ /* 0x004ff40003800000 */
[----:B------:R-:W-:-:S04]  /*2050*/  SHF.L.U32 R5, R15, 0x1f, RZ ;  /* 0x0000001f0f057819 */ /* 0x000fc800000006ff */
[----:B------:R-:W2:Y:S02]  /*2060*/  SYNCS.PHASECHK.TRANS64.TRYWAIT P0, [UR17+0x1b0], R5 ;  /* 0x0001b005ff0075a7 */ /* 0x000ea40008001111 */
[----:B--2---:R-:W-:Y:S05]  /*2070*/  @!P0 BRA `(.L_x_29) ;  /* 0x0000006000b48947 */ /* 0x004fea0003800000 */
.L_x_28:
[----:B------:R2:W-:Y:S01]  /*2080*/  @!P5 SYNCS.ARRIVE.TRANS64 RZ, [UR17], R3 ;  /* 0x00000003ffffd9a7 */ /* 0x0005e20008000011 */
[----:B------:R-:W-:Y:S04]  /*2090*/  BSSY.RECONVERGENT B0, `(.L_x_30) ;  /* 0x0000003000007945 */ /* 0x000fe80003800200 */
[----:B------:R-:W-:Y:S05]  /*20a0*/  @P4 BRA `(.L_x_31) ;  /* 0x0000000000044947 */ /* 0x000fea0003800000 */
[----:B------:R-:W-:Y:S05]  /*20b0*/  BPT.TRAP 0x1 ;  /* 0x000000040000795c */ /* 0x000fea0000300000 */
.L_x_31:
[----:B------:R-:W-:Y:S05]  /*20c0*/  BSYNC.RECONVERGENT B0 ;  /* 0x0000000000007941 */ /* 0x000fea0003800200 */
.L_x_30:
        /* <DEDUP_REMOVED lines=20> */
[----:B------:R-:W-:Y:S01]  /*2210*/  UIADD3 UR8, UPT, UPT, UR8, 0x1d800, URZ ;  /* 0x0001d80008087890 */ /* 0x000fe2000fffe0ff */
[----:B------:R-:W-:Y:S01]  /*2220*/  UMOV UR9, UR17 ;  /* 0x0000001100097c82 */ /* 0x000fe20008000000 */
[----:B------:R-:W-:Y:S01]  /*2230*/  UMOV UR11, UR18 ;  /* 0x00000012000b7c82 */ /* 0x000fe20008000000 */
[----:B------:R-:W-:Y:S01]  /*2240*/  UIADD3 UR24, UPT, UPT, UR24, 0x1, URZ ;  /* 0x0000000118187890 */ /* 0x000fe2000fffe0ff */
[----:B------:R-:W-:-:S03]  /*2250*/  UMOV UR25, UR6 ;  /* 0x0000000600197c82 */ /* 0x000fc60008000000 */
[----:B------:R1:W-:Y:S01]  /*2260*/  UTMALDG.3D [UR16], [UR30], desc[UR26] ;  /* 0x00001a101e0075b4 */ /* 0x0003e20008011000 */
[----:B------:R-:W-:Y:S01]  /*2270*/  UISETP.NE.AND UP0, UPT, UR24, UR21, UPT ;  /* 0x000000151800728c */ /* 0x000fe2000bf05270 */
[----:B------:R1:W-:Y:S08]  /*2280*/  UTMALDG.3D [UR8], [UR28], desc[UR26] ;  /* 0x00001a081c0075b4 */ /* 0x0003f00008011000 */
[----:B------:R-:W-:Y:S05]  /*2290*/  BRA.U UP0, `(.L_x_32) ;  /* 0xfffffffd00607547 */ /* 0x000fea000b83ffff */
.L_x_27:
[C---:B-1----:R-:W-:Y:S01]  /*22a0*/  LEA R2, R14.reuse, UR4, 0x3 ;  /* 0x000000040e027c11 */ /* 0x042fe2000f8e18ff */
[----:B------:R-:W-:Y:S01]  /*22b0*/  NOP ;  /* 0x0000000000007918 */ /* 0x000fe20000000000 */
[----:B--2---:R-:W-:Y:S02]  /*22c0*/  SHF.L.U32 R3, R13, 0x1f, RZ ;  /* 0x0000001f0d037819 */ /* 0x004fe400000006ff */
[----:B------:R-:W-:Y:S02]  /*22d0*/  LEA R4, R14, UR4, 0x4 ;  /* 0x000000040e047c11 */ /* 0x000fe4000f8e20ff */
[----:B------:R-:W1:Y:S02]  /*22e0*/  SYNCS.PHASECHK.TRANS64.TRYWAIT P0, [R2+URZ+0x380], R3 ;  /* 0x00038003020075a7 */ /* 0x000e6400080011ff */
[----:B-1----:R-:W-:Y:S05]  /*22f0*/  @!P0 BRA `(.L_x_33) ;  /* 0x00000060002c8947 */ /* 0x002fea0003800000 */
.L_x_149:
[----:B------:R-:W2:Y:S01]  /*2300*/  LDS.128 R4, [R4+0x410] ;  /* 0x0004100004047984 */ /* 0x000ea20000000c00 */
[----:B---3--:R-:W-:Y:S01]  /*2310*/  ISETP.GE.AND P0, PT, R40, 0x1, PT ;  /* 0x000000012800780c */ /* 0x008fe20003f06270 */
[----:B-1----:R-:W-:Y:S01]  /*2320*/  VIADD R2, R2, 0x390 ;  /* 0x0000039002027836 */ /* 0x002fe20000000000 */
[----:B------:R-:W-:Y:S01]  /*2330*/  @!PT LDS RZ, [RZ] ;  /* 0x00000000fffff984 */ /* 0x000fe20000000800 */
[----:B------:R-:W-:Y:S01]  /*2340*/  @!PT LDS RZ, [RZ] ;  /* 0x00000000fffff984 */ /* 0x000fe20000000800 */
[----:B------:R-:W-:Y:S01]  /*2350*/  @!PT LDS RZ, [RZ] ;  /* 0x00000000fffff984 */ /* 0x000fe20000000800 */
[----:B------:R-:W-:Y:S01]  /*2360*/  @!PT LDS RZ, [RZ] ;  /* 0x00000000fffff984 */ /* 0x000fe20000000800 */
[----:B------:R1:W-:Y:S06]  /*2370*/  MEMBAR.ALL.CTA ;  /* 0x0000000000007992 */ /* 0x0003ec0000008000 */
[----:B-1----:R-:W1:Y:S01]  /*2380*/  FENCE.VIEW.ASYNC.S ;  /* 0x00000000000073c6 */ /* 0x002e620000000000 */
[----:B------:R-:W-:-:S04]  /*2390*/  PRMT R2, RZ, 0x654, R2 ;  /* 0x00000654ff027816 */ /* 0x000fc80000000002 */
[----:B-1----:R1:W-:Y:S01]  /*23a0*/  SYNCS.ARRIVE.TRANS64.RED.A1T0 RZ, [R2+URZ], RZ ;  /* 0x000000ff02ff79a7 */ /* 0x0023e200081004ff */
[----:B--2---:R-:W-:-:S13]  /*23b0*/  LOP3.LUT P2, RZ, R6, 0x1, RZ, 0xc0, !PT ;  /* 0x0000000106ff7812 */ /* 0x004fda000784c0ff */
[----:B------:R-:W-:Y:S01]  /*23c0*/  @P2 SHF.R.U32.HI R3, RZ, 0x10, R5 ;  /* 0x00000010ff032819 */ /* 0x000fe20000011605 */
[----:B------:R-:W-:Y:S01]  /*23d0*/  VOTEU.ANY UP0, P2 ;  /* 0x0000000000ff7886 */ /* 0x000fe20001000100 */
[----:B------:R-:W-:Y:S02]  /*23e0*/  @P2 MOV R11, R4 ;  /* 0x00000004000b2202 */ /* 0x000fe40000000f00 */
[----:B------:R-:W-:Y:S02]  /*23f0*/  @P2 R2UR.BROADCAST UR8, R3 ;  /* 0x00000000030822ca */ /* 0x000fe400008e0000 */
[----:B------:R-:W-:-:S11]  /*2400*/  @P2 LOP3.LUT R8, R5, 0xffff, RZ, 0xc0, !PT ;  /* 0x0000ffff05082812 */ /* 0x000fd600078ec0ff */
[----:B------:R-:W-:Y:S01]  /*2410*/  @UP0 UMOV UR36, UR8 ;  /* 0x0000000800240c82 */ /* 0x000fe20008000000 */
[----:B-1----:R-:W-:Y:S05]  /*2420*/  @!P0 BRA `(.L_x_34) ;  /* 0x0000000000b88947 */ /* 0x002fea0003800000 */
[----:B------:R-:W4:Y:S01]  /*2430*/  LDC.64 R4, c[0x0][0xb18] ;  /* 0x0002c600ff047b82 */ /* 0x000f220000000a00 */
[----:B------:R-:W-:-:S07]  /*2440*/  ISETP.NE.AND P3, PT, R40, 0x1, PT ;  /* 0x000000012800780c */ /* 0x000fce0003f65270 */
[----:B------:R-:W1:Y:S08]  /*2450*/  LDC.64 R6, c[0x0][0xb10] ;  /* 0x0002c400ff067b82 */ /* 0x000e700000000a00 */
[----:B------:R-:W2:Y:S08]  /*2460*/  LDC R16, c[0x0][0xb20] ;  /* 0x0002c800ff107b82 */ /* 0x000eb00000000800 */
[----:B------:R-:W3:Y:S01]  /*2470*/  LDC R18, c[0x0][0xb0c] ;  /* 0x0002c300ff127b82 */ /* 0x000ee20000000800 */
[----:B----4-:R-:W-:Y:S01]  /*2480*/  IMAD.HI.U32 R17, R0, R5, RZ ;  /* 0x0000000500117227 */ /* 0x010fe200078e00ff */
[----:B------:R-:W-:-:S03]  /*2490*/  ISETP.NE.AND P0, PT, R4, 0x1, PT ;  /* 0x000000010400780c */ /* 0x000fc60003f05270 */
[----:B------:R-:W-:-:S03]  /*24a0*/  IMAD.HI.U32 R5, R8, R5, RZ ;  /* 0x0000000508057227 */ /* 0x000fc600078e00ff */
[----:B------:R-:W4:Y:S01]  /*24b0*/  LDC.64 R2, c[0x0][0xb28] ;  /* 0x0002ca00ff027b82 */ /* 0x000f220000000a00 */
[----:B-1----:R-:W-:-:S04]  /*24c0*/  IMAD.HI.U32 R20, R9, R6, RZ ;  /* 0x0000000609147227 */ /* 0x002fc800078e00ff */
[----:B------:R-:W-:Y:S01]  /*24d0*/  IMAD.HI.U32 R22, R11, R6, RZ ;  /* 0x000000060b167227 */ /* 0x000fe200078e00ff */
[----:B------:R-:W-:Y:S02]  /*24e0*/  SHF.R.U32.HI R20, RZ, R7, R20 ;  /* 0x00000007ff147219 */ /* 0x000fe40000011614 */
[-C--:B--2---:R-:W-:Y:S02]  /*24f0*/  SHF.R.U32.HI R17, RZ, R16.reuse, R17 ;  /* 0x00000010ff117219 */ /* 0x084fe40000011611 */
[----:B------:R-:W-:Y:S02]  /*2500*/  SHF.R.U32.HI R5, RZ, R16, R5 ;  /* 0x00000010ff057219 */ /* 0x000fe40000011605 */
[----:B------:R-:W-:Y:S02]  /*2510*/  SEL R17, R0, R17, !P0 ;  /* 0x0000001100117207 */ /* 0x000fe40004000000 */
[----:B------:R-:W-:Y:S02]  /*2520*/  SHF.R.U32.HI R22, RZ, R7, R22 ;  /* 0x00000007ff167219 */ /* 0x000fe40000011616 */
[----:B---3--:R-:W-:-:S02]  /*2530*/  ISETP.NE.AND P1, PT, R18, 0x1, PT ;  /* 0x000000011200780c */ /* 0x008fc40003f25270 */
[----:B------:R-:W-:Y:S02]  /*2540*/  SEL R5, R8, R5, !P0 ;  /* 0x0000000508057207 */ /* 0x000fe40004000000 */
[----:B------:R-:W-:Y:S02]  /*2550*/  SEL R19, R9, R20, !P1 ;  /* 0x0000001409137207 */ /* 0x000fe40004800000 */
[----:B------:R-:W-:Y:S01]  /*2560*/  SEL R7, R11, R22, !P1 ;  /* 0x000000160b077207 */ /* 0x000fe20004800000 */
[----:B----4-:R-:W-:-:S04]  /*2570*/  IMAD.HI.U32 R20, R17, R2, RZ ;  /* 0x0000000211147227 */ /* 0x010fc800078e00ff */
[----:B------:R-:W-:Y:S01]  /*2580*/  IMAD.HI.U32 R6, R19, R2, RZ ;  /* 0x0000000213067227 */ /* 0x000fe200078e00ff */
[----:B------:R-:W-:-:S04]  /*2590*/  @P3 SHF.R.U32.HI R17, RZ, R3, R20 ;  /* 0x00000003ff113219 */ /* 0x000fc80000011614 */
[----:B------:R-:W-:Y:S01]  /*25a0*/  @P3 SHF.R.U32.HI R19, RZ, R3, R6 ;  /* 0x00000003ff133219 */ /* 0x000fe20000011606 */
[----:B------:R-:W-:-:S04]  /*25b0*/  IMAD R17, R40, R17, RZ ;  /* 0x0000001128117224 */ /* 0x000fc800078e02ff */
[----:B------:R-:W-:Y:S01]  /*25c0*/  IMAD R6, R40, R19, RZ ;  /* 0x0000001328067224 */ /* 0x000fe200078e02ff */
[C---:B------:R-:W-:Y:S02]  /*25d0*/  ISETP.GE.AND P0, PT, R5.reuse, R17, PT ;  /* 0x000000110500720c */ /* 0x040fe40003f06270 */
[----:B------:R-:W-:Y:S02]  /*25e0*/  IADD3 R17, PT, PT, -R5, RZ, RZ ;  /* 0x000000ff05117210 */ /* 0x000fe40007ffe1ff */
[----:B------:R-:W-:Y:S01]  /*25f0*/  ISETP.GE.OR P0, PT, R7, R6, P0 ;  /* 0x000000060700720c */ /* 0x000fe20000706670 */
[----:B------:R-:W-:-:S04]  /*2600*/  IMAD.HI.U32 R6, R5, R2, RZ ;  /* 0x0000000205067227 */ /* 0x000fc800078e00ff */
[----:B------:R-:W-:Y:S01]  /*2610*/  IMAD R8, R4, R17, R8 ;  /* 0x0000001104087224 */ /* 0x000fe200078e0208 */
[----:B------:R-:W-:-:S04]  /*2620*/  SHF.R.U32.HI R6, RZ, R3, R6 ;  /* 0x00000003ff067219 */ /* 0x000fc80000011606 */
[----:B------:R-:W-:-:S03]  /*2630*/  SEL R6, R5, R6, !P3 ;  /* 0x0000000605067207 */ /* 0x000fc60005800000 */
[----:B------:R-:W-:-:S04]  /*2640*/  @!P0 IMAD.HI.U32 R16, R7, R2, RZ ;  /* 0x0000000207108227 */ /* 0x000fc800078e00ff */
[----:B------:R-:W-:Y:S01]  /*2650*/  IMAD.MOV R2, RZ, RZ, -R6 ;  /* 0x000000ffff027224 */ /* 0x000fe200078e0a06 */
[----:B------:R-:W-:-:S03]  /*2660*/  @!P0 SHF.R.U32.HI R16, RZ, R3, R16 ;  /* 0x00000003ff108219 */ /* 0x000fc60000011610 */
[----:B------:R-:W-:Y:S01]  /*2670*/  IMAD R2, R40, R2, R5 ;  /* 0x0000000228027224 */ /* 0x000fe200078e0205 */
[----:B------:R-:W-:-:S05]  /*2680*/  @!P0 SEL R3, R7, R16, !P3 ;  /* 0x0000001007038207 */ /* 0x000fca0005800000 */
[--C-:B------:R-:W-:Y:S02]  /*2690*/  @!P0 IMAD.IADD R6, R6, 0x1, -R3.reuse ;  /* 0x0000000106068824 */ /* 0x100fe400078e0a03 */
[----:B------:R-:W-:Y:S01]  /*26a0*/  @!P0 IMAD R3, R2, R19, R3 ;  /* 0x0000001302038224 */ /* 0x000fe200078e0203 */
[----:B------:R-:W-:Y:S01]  /*26b0*/  IADD3 R2, PT, PT, -R7, RZ, RZ ;  /* 0x000000ff07027210 */ /* 0x000fe20007ffe1ff */
[----:B------:R-:W-:Y:S02]  /*26c0*/  @!P0 IMAD R5, R40, R6, R7 ;  /* 0x0000000628058224 */ /* 0x000fe400078e0207 */
[----:B------:R-:W-:Y:S02]  /*26d0*/  @!P0 IMAD.MOV.U32 R7, RZ, RZ, R3 ;  /* 0x000000ffff078224 */ /* 0x000fe400078e0003 */
[----:B------:R-:W-:Y:S02]  /*26e0*/  IMAD R2, R18, R2, R11 ;  /* 0x0000000212027224 */ /* 0x000fe400078e020b */
[----:B------:R-:W-:-:S02]  /*26f0*/  IMAD R8, R5, R4, R8 ;  /* 0x0000000405087224 */ /* 0x000fc400078e0208 */
[----:B------:R-:W-:Y:S02]  /*2700*/  IMAD R11, R7, R18, R2 ;  /* 0x00000012070b7224 */ /* 0x000fe400078e0202 */
.L_x_34:
[----:B------:R-:W1:Y:S02]  /*2710*/  LDCU UR8, c[0x0][0xb30] ;  /* 0x00016600ff0877ac */ /* 0x000e640008000800 */
[----:B-1----:R-:W-:-:S09]  /*2720*/  UISETP.NE.AND UP0, UPT, UR8, 0x1, UPT ;  /* 0x000000010800788c */ /* 0x002fd2000bf05270 */
[----:B------:R-:W-:Y:S05]  /*2730*/  BRA.U UP0, `(.L_x_35) ;  /* 0x0000000100407547 */ /* 0x000fea000b800000 */
[----:B------:R-:W1:Y:S08]  /*2740*/  LDC.64 R4, c[0x0][0xb10] ;  /* 0x0002c400ff047b82 */ /* 0x000e700000000a00 */
[----:B------:R-:W2:Y:S08]  /*2750*/  LDC.64 R2, c[0x0][0xb18] ;  /* 0x0002c600ff027b82 */ /* 0x000eb00000000a00 */
[----:B------:R-:W3:Y:S08]  /*2760*/  LDC R6, c[0x0][0xb20] ;  /* 0x0002c800ff067b82 */ /* 0x000ef00000000800 */
[----:B------:R-:W4:Y:S01]  /*2770*/  LDC R16, c[0x0][0xb0c] ;  /* 0x0002c300ff107b82 */ /* 0x000f220000000800 */
[----:B-1----:R-:W-:-:S05]  /*2780*/  IMAD.HI.U32 R4, R11, R4, RZ ;  /* 0x000000040b047227 */ /* 0x002fca00078e00ff */
[----:B------:R-:W-:Y:S01]  /*2790*/  SHF.R.U32.HI R4, RZ, R5, R4 ;  /* 0x00000005ff047219 */ /* 0x000fe20000011604 */
[----:B--2---:R-:W-:Y:S01]  /*27a0*/  IMAD.HI.U32 R3, R8, R3, RZ ;  /* 0x0000000308037227 */ /* 0x004fe200078e00ff */
[----:B------:R-:W-:-:S04]  /*27b0*/  ISETP.NE.AND P0, PT, R2, 0x1, PT ;  /* 0x000000010200780c */ /* 0x000fc80003f05270 */
[----:B---3--:R-:W-:-:S04]  /*27c0*/  SHF.R.U32.HI R3, RZ, R6, R3 ;  /* 0x00000006ff037219 */ /* 0x008fc80000011603 */
[----:B------:R-:W-:Y:S02]  /*27d0*/  SEL R3, R8, R3, !P0 ;  /* 0x0000000308037207 */ /* 0x000fe40004000000 */
[----:B----4-:R-:W-:-:S04]  /*27e0*/  ISETP.NE.AND P1, PT, R16, 0x1, PT ;  /* 0x000000011000780c */ /* 0x010fc80003f25270 */
[----:B------:R-:W-:-:S05]  /*27f0*/  SEL R4, R11, R4, !P1 ;  /* 0x000000040b047207 */ /* 0x000fca0004800000 */
[----:B------:R-:W-:Y:S02]  /*2800*/  IMAD.IADD R5, R3, 0x1, -R4 ;  /* 0x0000000103057824 */ /* 0x000fe400078e0a04 */
[----:B------:R-:W-:Y:S02]  /*2810*/  IMAD.IADD R3, R4, 0x1, -R3 ;  /* 0x0000000104037824 */ /* 0x000fe400078e0a03 */
[----:B------:R-:W-:Y:S02]  /*2820*/  IMAD R11, R5, R16, R11 ;  /* 0x00000010050b7224 */ /* 0x000fe400078e020b */
[----:B------:R-:W-:-:S07]  /*2830*/  IMAD R8, R3, R2, R8 ;  /* 0x0000000203087224 */ /* 0x000fce00078e0208 */
.L_x_35:
[----:B------:R-:W-:Y:S01]  /*2840*/  VIADD R14, R14, 0x1 ;  /* 0x000000010e0e7836 */ /* 0x000fe20000000000 */
[----:B------:R-:W-:Y:S01]  /*2850*/  PLOP3.LUT P1, PT, PT, PT, PT, 0x80, 0x8 ;  /* 0x000000000008781c */ /* 0x000fe20003f2f070 */
[----:B------:R-:W-:Y:S02]  /*2860*/  IMAD.IADD R97, R11, 0x1, R90 ;  /* 0x000000010b617824 */ /* 0x000fe400078e025a */
[----:B------:R-:W-:Y:S01]  /*2870*/  IMAD.IADD R91, R8, 0x1, R79 ;  /* 0x00000001085b7824 */ /* 0x000fe200078e024f */
[----:B------:R-:W-:-:S04]  /*2880*/  ISETP.NE.AND P0, PT, R14, 0x2, PT ;  /* 0x000000020e00780c */ /* 0x000fc80003f05270 */
[----:B------:R-:W-:Y:S02]  /*2890*/  SEL R2, RZ, 0x1, P0 ;  /* 0x00000001ff027807 */ /* 0x000fe40000000000 */
[----:B------:R-:W-:Y:S02]  /*28a0*/  SEL R14, R14, RZ, P0 ;  /* 0x000000ff0e0e7207 */ /* 0x000fe40000000000 */
[----:B------:R-:W-:Y:S01]  /*28b0*/  LOP3.LUT R13, R13, R2, RZ, 0x3c, !PT ;  /* 0x000000020d0d7212 */ /* 0x000fe200078e3cff */
[----:B------:R-:W-:Y:S06]  /*28c0*/  @P2 BRA `(.L_x_36) ;  /* 0xfffffff000a02947 */ /* 0x000fec000383ffff */
[----:B------:R-:W-:Y:S01]  /*28d0*/  UIADD3 UR4, UPT, UPT, UR4, 0x1b0, URZ ;  /* 0x000001b004047890 */ /* 0x000fe2000fffe0ff */
[----:B------:R-:W-:-:S03]  /*28e0*/  SHF.L.U32 R3, R15, 0x1f, RZ ;  /* 0x0000001f0f037819 */ /* 0x000fc600000006ff */
[----:B------:R-:W-:-:S09]  /*28f0*/  ULEA UR5, UR6, UR4, 0x3 ;  /* 0x0000000406057291 */ /* 0x000fd2000f8e18ff */
[----:B------:R-:W1:Y:S02]  /*2900*/  SYNCS.PHASECHK.TRANS64.TRYWAIT P0, [UR5], R3 ;  /* 0x00000003ff0075a7 */ /* 0x000e640008001105 */
[----:B-1----:R-:W-:Y:S05]  /*2910*/  @!P0 BRA `(.L_x_37) ;  /* 0x0000005800b88947 */ /* 0x002fea0003800000 */
.L_x_151:
[----:B------:R-:W-:-:S04]  /*2920*/  UIADD3 UR6, UPT, UPT, UR6, 0x1, URZ ;  /* 0x0000000106067890 */ /* 0x000fc8000fffe0ff */
[----:B------:R-:W-:-:S04]  /*2930*/  UISETP.NE.AND UP0, UPT, UR6, 0x36, UPT ;  /* 0x000000360600788c */ /* 0x000fc8000bf05270 */
[----:B------:R-:W-:Y:S02]  /*2940*/  USEL UR7, URZ, 0x1, UP0 ;  /* 0x00000001ff077887 */ /* 0x000fe40008000000 */
[----:B------:R-:W-:-:S04]  /*2950*/  USEL UR6, UR6, URZ, UP0 ;  /* 0x000000ff06067287 */ /* 0x000fc80008000000 */
[----:B------:R-:W-:Y:S01]  /*2960*/  ULEA UR5, UR6, UR4, 0x3 ;  /* 0x0000000406057291 */ /* 0x000fe2000f8e18ff */
[----:B------:R-:W-:-:S04]  /*2970*/  LOP3.LUT R2, R15, UR7, RZ, 0x3c, !PT ;  /* 0x000000070f027c12 */ /* 0x000fc8000f8e3cff */
[----:B-1----:R-:W-:-:S04]  /*2980*/  SHF.L.U32 R3, R2, 0x1f, RZ ;  /* 0x0000001f02037819 */ /* 0x002fc800000006ff */
[----:B------:R-:W1:Y:S02]  /*2990*/  SYNCS.PHASECHK.TRANS64.TRYWAIT P0, [UR5], R3 ;  /* 0x00000003ff0075a7 */ /* 0x000e640008001105 */
[----:B-1----:R-:W-:Y:S05]  /*29a0*/  @!P0 BRA `(.L_x_38) ;  /* 0x0000005800ac8947 */ /* 0x002fea0003800000 */
.L_x_153:
        /* <DEDUP_REMOVED lines=9> */
.L_x_155:
        /* <DEDUP_REMOVED lines=9> */
.L_x_157:
        /* <DEDUP_REMOVED lines=9> */
.L_x_159:
        /* <DEDUP_REMOVED lines=9> */
.L_x_161:
        /* <DEDUP_REMOVED lines=9> */
.L_x_163:
        /* <DEDUP_REMOVED lines=9> */
.L_x_165:
        /* <DEDUP_REMOVED lines=9> */
.L_x_167:
        /* <DEDUP_REMOVED lines=9> */
.L_x_169:
        /* <DEDUP_REMOVED lines=9> */
.L_x_171:
        /* <DEDUP_REMOVED lines=9> */
.L_x_173:
        /* <DEDUP_REMOVED lines=9> */
.L_x_175:
        /* <DEDUP_REMOVED lines=9> */
.L_x_177:
        /* <DEDUP_REMOVED lines=9> */
.L_x_179:
        /* <DEDUP_REMOVED lines=9> */
.L_x_181:
        /* <DEDUP_REMOVED lines=9> */
.L_x_183:
        /* <DEDUP_REMOVED lines=9> */
.L_x_185:
        /* <DEDUP_REMOVED lines=9> */
.L_x_187:
        /* <DEDUP_REMOVED lines=9> */
.L_x_189:
        /* <DEDUP_REMOVED lines=9> */
.L_x_191:
        /* <DEDUP_REMOVED lines=9> */
.L_x_193:
        /* <DEDUP_REMOVED lines=9> */
.L_x_195:
        /* <DEDUP_REMOVED lines=9> */
.L_x_197:
        /* <DEDUP_REMOVED lines=9> */
.L_x_199:
        /* <DEDUP_REMOVED lines=9> */
.L_x_201:
        /* <DEDUP_REMOVED lines=9> */
.L_x_203:
        /* <DEDUP_REMOVED lines=9> */
.L_x_205:
        /* <DEDUP_REMOVED lines=9> */
.L_x_207:
        /* <DEDUP_REMOVED lines=9> */
.L_x_209:
        /* <DEDUP_REMOVED lines=9> */
.L_x_211:
        /* <DEDUP_REMOVED lines=9> */
.L_x_213:
        /* <DEDUP_REMOVED lines=9> */
.L_x_215:
        /* <DEDUP_REMOVED lines=9> */
.L_x_217:
        /* <DEDUP_REMOVED lines=9> */
.L_x_219:
        /* <DEDUP_REMOVED lines=9> */
.L_x_221:
        /* <DEDUP_REMOVED lines=9> */
.L_x_223:
        /* <DEDUP_REMOVED lines=9> */
.L_x_225:
        /* <DEDUP_REMOVED lines=9> */
.L_x_227:
        /* <DEDUP_REMOVED lines=9> */
.L_x_229:
        /* <DEDUP_REMOVED lines=9> */
.L_x_231:
        /* <DEDUP_REMOVED lines=9> */
.L_x_233:
        /* <DEDUP_REMOVED lines=9> */
.L_x_235:
        /* <DEDUP_REMOVED lines=9> */
.L_x_237:
        /* <DEDUP_REMOVED lines=9> */
.L_x_239:
        /* <DEDUP_REMOVED lines=9> */
.L_x_241:
        /* <DEDUP_REMOVED lines=9> */
.L_x_243:
        /* <DEDUP_REMOVED lines=9> */
.L_x_245:
        /* <DEDUP_REMOVED lines=9> */
.L_x_247:
        /* <DEDUP_REMOVED lines=9> */
.L_x_249:
        /* <DEDUP_REMOVED lines=9> */
.L_x_251:
        /* <DEDUP_REMOVED lines=9> */
.L_x_253:
        /* <DEDUP_REMOVED lines=9> */
.L_x_255:
[----:B------:R-:W-:-:S04]  /*4660*/  UIADD3 UR6, UPT, UPT, UR6, 0x1, URZ ;  /* 0x0000000106067890 */ /* 0x000fc8000fffe0ff */
[----:B------:R-:W-:-:S04]  /*4670*/  UISETP.NE.AND UP0, UPT, UR6, 0x36, UPT ;  /* 0x000000360600788c */ /* 0x000fc8000bf05270 */
[----:B------:R-:W-:Y:S02]  /*4680*/  USEL UR5, URZ, 0x1, UP0 ;  /* 0x00000001ff057887 */ /* 0x000fe40008000000 */
[----:B------:R-:W-:-:S04]  /*4690*/  USEL UR6, UR6, URZ, UP0 ;  /* 0x000000ff06067287 */ /* 0x000fc80008000000 */
[----:B------:R-:W-:Y:S01]  /*46a0*/  ULEA UR6, UR6, UR4, 0x3 ;  /* 0x0000000406067291 */ /* 0x000fe2000f8e18ff */
[----:B-1----:R-:W-:-:S04]  /*46b0*/  LOP3.LUT R3, R2, UR5, RZ, 0x3c, !PT ;  /* 0x0000000502037c12 */ /* 0x002fc8000f8e3cff */
[----:B------:R-:W-:Y:S01]  /*46c0*/  SHF.L.U32 R3, R3, 0x1f, RZ ;  /* 0x0000001f03037819 */ /* 0x000fe200000006ff */
[----:B----4-:R-:W-:-:S07]  /*46d0*/  IMAD.U32 R0, RZ, RZ, UR6 ;  /* 0x00000006ff007e24 */ /* 0x010fce000f8e00ff */
.L_x_90:
[----:B-1----:R1:W2:Y:S02]  /*46e0*/  SYNCS.PHASECHK.TRANS64.TRYWAIT P0, [R0+URZ], R3 ;  /* 0x00000003000075a7 */ /* 0x0022a400080011ff */
[----:B--2---:R-:W-:Y:S05]  /*46f0*/  @!P0 NANOSLEEP.SYNCS 0x989680 ;  /* 0x009896800000895d */ /* 0x004fea0003900000 */
[----:B------:R-:W2:Y:S02]  /*4700*/  @!P0 SYNCS.PHASECHK.TRANS64 P0, [R0+URZ], R3 ;  /* 0x00000003000085a7 */ /* 0x000ea400080010ff */
[----:B--2---:R-:W-:Y:S05]  /*4710*/  @P0 EXIT ;  /* 0x000000000000094d */ /* 0x004fea0003800000 */
[----:B------:R-:W-:Y:S05]  /*4720*/  BRA `(.L_x_90) ;  /* 0xfffffffc00ec7947 */ /* 0x000fea000383ffff */
.L_x_18:
[----:B------:R-:W-:-:S04]  /*4730*/  UISETP.NE.AND UP1, UPT, UR37, URZ, UPT ;  /* 0x000000ff2500728c */ /* 0x000fc8000bf25270 */
[----:B------:R-:W-:-:S09]  /*4740*/  UISETP.NE.OR UP1, UPT, UR8, 0x1, UP1 ;  /* 0x000000010800788c */ /* 0x000fd20008f25670 */
[----:B------:R-:W-:Y:S05]  /*4750*/  BRA.U UP1, `(.L_x_91) ;  /* 0x0000000501487547 */ /* 0x000fea000b800000 */
[----:B------:R-:W-:Y:S01]  /*4760*/  ISETP.NE.AND P2, PT, R2, RZ, PT ;  /* 0x000000ff0200720c */ /* 0x000fe20003f45270 */
[----:B------:R-:W-:Y:S01]  /*4770*/  IMAD.MOV.U32 R12, RZ, RZ, 0x1 ;  /* 0x00000001ff0c7424 */ /* 0x000fe200078e00ff */
[----:B------:R-:W-:Y:S02]  /*4780*/  CS2R R10, SRZ ;  /* 0x00000000000a7805 */ /* 0x000fe4000001ff00 */
[----:B------:R-:W-:Y:S01]  /*4790*/  CS2R R8, SRZ ;  /* 0x0000000000087805 */ /* 0x000fe2000001ff00 */
[----:B------:R-:W-:Y:S01]  /*47a0*/  UMOV UR4, 0x400 ;  /* 0x0000040000047882 */ /* 0x000fe20000000000 */
[----:B------:R-:W-:Y:S01]  /*47b0*/  UMOV UR6, URZ ;  /* 0x000000ff00067c82 */ /* 0x000fe20008000000 */
[----:B------:R-:W-:-:S12]  /*47c0*/  ULEA UR37, UR37, UR4, 0x18 ;  /* 0x0000000425257291 */ /* 0x000fd8000f8ec0ff */
.L_x_95:
[----:B------:R-:W-:Y:S02]  /*47d0*/  LEA R0, R8, UR37, 0x3 ;  /* 0x0000002508007c11 */ /* 0x000fe4000f8e18ff */
[----:B------:R-:W-:-:S03]  /*47e0*/  SHF.L.U32 R5, R9, 0x1f, RZ ;  /* 0x0000001f09057819 */ /* 0x000fc600000006ff */
[----:B------:R-:W-:Y:S01]  /*47f0*/  VIADD R4, R0, 0x3f0 ;  /* 0x000003f000047836 */ /* 0x000fe20000000000 */
[----:B------:R-:W1:Y:S02]  /*4800*/  SYNCS.PHASECHK.TRANS64.TRYWAIT P0, [R0+URZ+0x3e0], R5 ;  /* 0x0003e005000075a7 */ /* 0x000e6400080011ff */
[----:B-1----:R-:W-:Y:S05]  /*4810*/  @!P0 BRA `(.L_x_92) ;  /* 0x0000004c00f08947 */ /* 0x002fea0003800000 */
.L_x_256:
[----:B------:R-:W-:Y:S01]  /*4820*/  ULEA UR5, UR6, UR37, 0x3 ;  /* 0x0000002506057291 */ /* 0x000fe2000f8e18ff */
[----:B------:R-:W-:Y:S02]  /*4830*/  PRMT R4, RZ, 0x654, R4 ;  /* 0x00000654ff047816 */ /* 0x000fe40000000004 */
[----:B-1----:R-:W-:Y:S01]  /*4840*/  SHF.L.U32 R5, R12, 0x1f, RZ ;  /* 0x0000001f0c057819 */ /* 0x002fe200000006ff */
[----:B------:R-:W-:Y:S01]  /*4850*/  UIADD3 UR4, UPT, UPT, UR5, 0x380, URZ ;  /* 0x0000038005047890 */ /* 0x000fe2000fffe0ff */
[----:B------:R1:W-:Y:S05]  /*4860*/  SYNCS.ARRIVE.TRANS64.RED.A1T0 RZ, [R4+URZ], RZ ;  /* 0x000000ff04ff79a7 */ /* 0x0003ea00081004ff */
[----:B------:R-:W-:Y:S01]  /*4870*/  IMAD.U32 R7, RZ, RZ, UR4 ;  /* 0x00000004ff077e24 */ /* 0x000fe2000f8e00ff */
[----:B------:R-:W2:Y:S04]  /*4880*/  SYNCS.PHASECHK.TRANS64.TRYWAIT P0, [UR5+0x390], R5 ;  /* 0x00039005ff0075a7 */ /* 0x000ea80008001105 */
[----:B------:R-:W-:Y:S01]  /*4890*/  PRMT R6, R2, 0x654, R7 ;  /* 0x0000065402067816 */ /* 0x000fe20000000007 */
[----:B-1----:R-:W-:Y:S01]  /*48a0*/  @!P2 IMAD.MOV.U32 R4, RZ, RZ, 0x10 ;  /* 0x00000010ff04a424 */ /* 0x002fe200078e00ff */
[----:B--2---:R-:W-:Y:S06]  /*48b0*/  @!P0 BRA `(.L_x_93) ;  /* 0x0000004c00dc8947 */ /* 0x004fec0003800000 */
.L_x_258:
[----:B------:R-:W-:Y:S01]  /*48c0*/  ULEA UR4, UR6, UR37, 0x4 ;  /* 0x0000002506047291 */ /* 0x000fe2000f8e20ff */
[----:B------:R-:W-:Y:S01]  /*48d0*/  SEL R3, R6, R3, !P2 ;  /* 0x0000000306037207 */ /* 0x000fe20005000000 */
[----:B------:R-:W-:Y:S01]  /*48e0*/  UIADD3 UR5, UPT, UPT, UR5, 0x380, URZ ;  /* 0x0000038005057890 */ /* 0x000fe2000fffe0ff */
[----:B-1----:R-:W-:Y:S01]  /*48f0*/  LEA R0, R11, UR37, 0x3 ;  /* 0x000000250b007c11 */ /* 0x002fe2000f8e18ff */
[----:B------:R-:W-:Y:S01]  /*4900*/  UIADD3 UR4, UPT, UPT, UR4, 0x410, URZ ;  /* 0x0000041004047890 */ /* 0x000fe2000fffe0ff */
[----:B------:R-:W-:Y:S01]  /*4910*/  SHF.L.U32 R5, R10, 0x1f, RZ ;  /* 0x0000001f0a057819 */ /* 0x000fe200000006ff */
[----:B------:R1:W-:Y:S01]  /*4920*/  @!P2 SYNCS.ARRIVE.TRANS64.RED RZ, [R3+URZ], R4 ;  /* 0x0000000403ffa9a7 */ /* 0x0003e200080004ff */
[----:B------:R-:W-:Y:S01]  /*4930*/  UIADD3 UR6, UPT, UPT, UR6, 0x1, URZ ;  /* 0x0000000106067890 */ /* 0x000fe2000fffe0ff */
[----:B------:R-:W-:-:S03]  /*4940*/  VIADD R8, R8, 0x1 ;  /* 0x0000000108087836 */ /* 0x000fc60000000000 */
[----:B------:R-:W-:Y:S02]  /*4950*/  UISETP.NE.AND UP0, UPT, UR6, 0x2, UPT ;  /* 0x000000020600788c */ /* 0x000fe4000bf05270 */
[----:B------:R-:W-:Y:S06]  /*4960*/  UGETNEXTWORKID.BROADCAST [UR4], [UR5] ;  /* 0x00000000040073ca */ /* 0x000fec0008000100 */
[----:B------:R-:W-:Y:S01]  /*4970*/  USEL UR4, URZ, 0x1, UP0 ;  /* 0x00000001ff047887 */ /* 0x000fe20008000000 */
[----:B------:R-:W-:Y:S01]  /*4980*/  ISETP.NE.AND P0, PT, R8, 0x2, PT ;  /* 0x000000020800780c */ /* 0x000fe20003f05270 */
[----:B------:R-:W-:Y:S01]  /*4990*/  USEL UR6, UR6, URZ, UP0 ;  /* 0x000000ff06067287 */ /* 0x000fe20008000000 */
[----:B------:R-:W2:Y:S03]  /*49a0*/  SYNCS.PHASECHK.TRANS64.TRYWAIT P1, [R0+URZ+0x380], R5 ;  /* 0x00038005000075a7 */ /* 0x000ea600080211ff */
[----:B------:R-:W-:Y:S01]  /*49b0*/  LOP3.LUT R12, R12, UR4, RZ, 0x3c, !PT ;  /* 0x000000040c0c7c12 */ /* 0x000fe2000f8e3cff */
[----:B-12---:R-:W-:Y:S07]  /*49c0*/  @!P1 BRA `(.L_x_94) ;  /* 0x0000004c00b09947 */ /* 0x006fee0003800000 */
.L_x_259:
[C---:B------:R-:W-:Y:S01]  /*49d0*/  LEA R4, R11.reuse, UR37, 0x4 ;  /* 0x000000250b047c11 */ /* 0x040fe2000f8e20ff */
[----:B-1----:R-:W-:Y:S01]  /*49e0*/  VIADD R0, R0, 0x390 ;  /* 0x0000039000007836 */ /* 0x002fe20000000000 */
[----:B------:R-:W-:Y:S01]  /*49f0*/  SEL R8, R8, RZ, P0 ;  /* 0x000000ff08087207 */ /* 0x000fe20000000000 */
[----:B------:R-:W-:-:S03]  /*4a00*/  VIADD R11, R11, 0x1 ;  /* 0x000000010b0b7836 */ /* 0x000fc60000000000 */
[----:B------:R-:W1:Y:S01]  /*4a10*/  LDS.128 R4, [R4+0x410] ;  /* 0x0004100004047984 */ /* 0x000e620000000c00 */
[----:B------:R-:W-:Y:S02]  /*4a20*/  PRMT R0, RZ, 0x654, R0 ;  /* 0x00000654ff007816 */ /* 0x000fe40000000000 */
[C---:B------:R-:W-:Y:S01]  /*4a30*/  ISETP.NE.AND P1, PT, R11.reuse, 0x2, PT ;  /* 0x000000020b00780c */ /* 0x040fe20003f25270 */
[----:B------:R-:W-:Y:S01]  /*4a40*/  @!PT LDS RZ, [RZ] ;  /* 0x00000000fffff984 */ /* 0x000fe20000000800 */
[----:B------:R-:W-:Y:S01]  /*4a50*/  @!PT LDS RZ, [RZ] ;  /* 0x00000000fffff984 */ /* 0x000fe20000000800 */
[----:B------:R-:W-:Y:S01]  /*4a60*/  @!PT LDS RZ, [RZ] ;  /* 0x00000000fffff984 */ /* 0x000fe20000000800 */
[----:B------:R-:W-:Y:S01]  /*4a70*/  @!PT LDS RZ, [RZ] ;  /* 0x00000000fffff984 */ /* 0x000fe20000000800 */
[----:B------:R2:W-:Y:S06]  /*4a80*/  MEMBAR.ALL.CTA ;  /* 0x0000000000007992 */ /* 0x0005ec0000008000 */
[----:B--2---:R-:W2:Y:S01]  /*4a90*/  FENCE.VIEW.ASYNC.S ;  /* 0x00000000000073c6 */ /* 0x004ea20000000000 */
[----:B------:R-:W-:Y:S01]  /*4aa0*/  SEL R11, R11, RZ, P1 ;  /* 0x000000ff0b0b7207 */ /* 0x000fe20000800000 */
[----:B--2---:R2:W-:Y:S01]  /*4ab0*/  SYNCS.ARRIVE.TRANS64.RED.A1T0 RZ, [R0+URZ], RZ ;  /* 0x000000ff00ff79a7 */ /* 0x0045e200081004ff */
[----:B-1----:R-:W-:-:S02]  /*4ac0*/  LOP3.LUT P3, RZ, R6, 0x1, RZ, 0xc0, !PT ;  /* 0x0000000106ff7812 */ /* 0x002fc4000786c0ff */
[----:B------:R-:W-:-:S04]  /*4ad0*/  SEL R5, RZ, 0x1, P1 ;  /* 0x00000001ff057807 */ /* 0x000fc80000800000 */
[----:B------:R-:W-:Y:S02]  /*4ae0*/  LOP3.LUT R10, R10, R5, RZ, 0x3c, !PT ;  /* 0x000000050a0a7212 */ /* 0x000fe400078e3cff */
[----:B--2---:R-:W-:-:S04]  /*4af0*/  SEL R0, RZ, 0x1, P0 ;  /* 0x00000001ff007807 */ /* 0x004fc80000000000 */
[----:B------:R-:W-:Y:S01]  /*4b00*/  LOP3.LUT R9, R9, R0, RZ, 0x3c, !PT ;  /* 0x0000000009097212 */ /* 0x000fe200078e3cff */
[----:B------:R-:W-:Y:S06]  /*4b10*/  @P3 BRA `(.L_x_95) ;  /* 0xfffffffc002c3947 */ /* 0x000fec000383ffff */
[----:B------:R-:W-:Y:S01]  /*4b20*/  ULEA UR5, UR6, UR37, 0x3 ;  /* 0x0000002506057291 */ /* 0x000fe2000f8e18ff */
[----:B------:R-:W-:-:S08]  /*4b30*/  SHF.L.U32 R3, R12, 0x1f, RZ ;  /* 0x0000001f0c037819 */ /* 0x000fd000000006ff */
[----:B------:R-:W1:Y:S02]  /*4b40*/  SYNCS.PHASECHK.TRANS64 P0, [UR5+0x390], R3 ;  /* 0x00039003ff0075a7 */ /* 0x000e640008001005 */
[----:B-1----:R-:W-:Y:S05]  /*4b50*/  @P0 BRA `(.L_x_96) ;  /* 0x0000000000080947 */ /* 0x002fea0003800000 */
[----:B------:R-:W1:Y:S02]  /*4b60*/  SYNCS.PHASECHK.TRANS64.TRYWAIT P0, [UR5+0x390], R3 ;  /* 0x00039003ff0075a7 */ /* 0x000e640008001105 */
[----:B-1----:R-:W-:Y:S05]  /*4b70*/  @!P0 BRA `(.L_x_97) ;  /* 0x0000004c00588947 */ /* 0x002fea0003800000 */
.L_x_96:
[----:B------:R-:W-:-:S04]  /*4b80*/  UIADD3 UR4, UPT, UPT, UR6, 0x1, URZ ;  /* 0x0000000106047890 */ /* 0x000fc8000fffe0ff */
[----:B------:R-:W-:-:S04]  /*4b90*/  UISETP.NE.AND UP0, UPT, UR4, 0x2, UPT ;  /* 0x000000020400788c */ /* 0x000fc8000bf05270 */
[----:B------:R-:W-:Y:S02]  /*4ba0*/  USEL UR7, URZ, 0x1, UP0 ;  /* 0x00000001ff077887 */ /* 0x000fe40008000000 */
[----:B------:R-:W-:-:S04]  /*4bb0*/  USEL UR4, UR4, URZ, UP0 ;  /* 0x000000ff04047287 */ /* 0x000fc80008000000 */
[----:B------:R-:W-:Y:S01]  /*4bc0*/  ULEA UR4, UR4, UR37, 0x3 ;  /* 0x0000002504047291 */ /* 0x000fe2000f8e18ff */
[----:B-1----:R-:W-:-:S04]  /*4bd0*/  LOP3.LUT R3, R12, UR7, RZ, 0x3c, !PT ;  /* 0x000000070c037c12 */ /* 0x002fc8000f8e3cff */
[----:B------:R-:W-:-:S04]  /*4be0*/  SHF.L.U32 R0, R3, 0x1f, RZ ;  /* 0x0000001f03007819 */ /* 0x000fc800000006ff */
[----:B------:R-:W1:Y:S02]  /*4bf0*/  SYNCS.PHASECHK.TRANS64 P0, [UR4+0x390], R0 ;  /* 0x00039000ff0075a7 */ /* 0x000e640008001004 */
[----:B-1----:R-:W-:Y:S05]  /*4c00*/  @P0 EXIT ;  /* 0x000000000000094d */ /* 0x002fea0003800000 */
[----:B------:R-:W-:Y:S02]  /*4c10*/  SHF.L.U32 R3, R3, 0x1f, RZ ;  /* 0x0000001f03037819 */ /* 0x000fe400000006ff */
[----:B------:R-:W-:-:S07]  /*4c20*/  MOV R0, UR4 ;  /* 0x0000000400007c02 */ /* 0x000fce0008000f00 */
.L_x_98:
[----:B-1----:R1:W2:Y:S02]  /*4c30*/  SYNCS.PHASECHK.TRANS64.TRYWAIT P0, [R0+URZ+0x390], R3 ;  /* 0x00039003000075a7 */ /* 0x0022a400080011ff */
[----:B--2---:R-:W-:Y:S05]  /*4c40*/  @!P0 NANOSLEEP.SYNCS 0x989680 ;  /* 0x009896800000895d */ /* 0x004fea0003900000 */
[----:B------:R-:W2:Y:S02]  /*4c50*/  @!P0 SYNCS.PHASECHK.TRANS64 P0, [R0+URZ+0x390], R3 ;  /* 0x00039003000085a7 */ /* 0x000ea400080010ff */
[----:B--2---:R-:W-:Y:S05]  /*4c60*/  @P0 EXIT ;  /* 0x000000000000094d */ /* 0x004fea0003800000 */
[----:B------:R-:W-:Y:S05]  /*4c70*/  BRA `(.L_x_98) ;  /* 0xfffffffc00ec7947 */ /* 0x000fea000383ffff */
.L_x_91:
[----:B------:R-:W-:-:S09]  /*4c80*/  UISETP.NE.AND UP1, UPT, UR8, URZ, UPT ;  /* 0x000000ff0800728c */ /* 0x000fd2000bf25270 */
[----:B------:R-:W-:Y:S05]  /*4c90*/  BRA.U UP1, `(.L_x_99) ;  /* 0x0000000d01787547 */ /* 0x000fea000b800000 */
[----:B------:R-:W-:Y:S01]  /*4ca0*/  UMOV UR4, 0x40 ;  /* 0x0000004000047882 */ /* 0x000fe20000000000 */
[----:B------:R-:W-:Y:S01]  /*4cb0*/  NOP ;  /* 0x0000000000007918 */ /* 0x000fe20000000000 */
[----:B------:R-:W-:Y:S01]  /*4cc0*/  ULEA UR4, UR37, UR4, 0x18 ;  /* 0x0000000425047291 */ /* 0x000fe2000f8ec0ff */
[----:B------:R-:W-:Y:S02]  /*4cd0*/  UMOV UR5, 0x400 ;  /* 0x0000040000057882 */ /* 0x000fe40000000000 */
[----:B------:R-:W-:-:S06]  /*4ce0*/  ULEA UR37, UR37, UR5, 0x18 ;  /* 0x0000000525257291 */ /* 0x000fcc000f8ec0ff */
[----:B------:R-:W1:Y:S02]  /*4cf0*/  LDS.U8 R0, [UR4+0x1c] ;  /* 0x00001c04ff007984 */ /* 0x000e640008000000 */
[----:B-1----:R-:W-:-:S13]  /*4d00*/  ISETP.NE.AND P0, PT, R0, RZ, PT ;  /* 0x000000ff0000720c */ /* 0x002fda0003f05270 */
[----:B------:R-:W-:Y:S05]  /*4d10*/  @P0 BRA `(.L_x_100) ;  /* 0x0000000000580947 */ /* 0x000fea0003800000 */
[----:B------:R-:W-:-:S13]  /*4d20*/  ELECT P0, URZ, PT ;  /* 0x0000000000ff782f */ /* 0x000fda0003800000 */
[----:B------:R-:W-:Y:S05]  /*4d30*/  @!P0 BRA `(.L_x_101) ;  /* 0x0000000000608947 */ /* 0x000fea0003800000 */
[----:B------:R-:W-:Y:S01]  /*4d40*/  UMOV UR5, 0x10 ;  /* 0x0000001000057882 */ /* 0x000fe20000000000 */
[----:B------:R-:W-:Y:S01]  /*4d50*/  HFMA2 R0, -RZ, RZ, 0, 5.9604644775390625e-08 ;  /* 0x00000001ff007431 */ /* 0x000fe200000001ff */
[----:B------:R-:W-:-:S03]  /*4d60*/  MOV R2, 0xffff ;  /* 0x0000ffff00027802 */ /* 0x000fc60000000f00 */
[----:B------:R-:W-:Y:S04]  /*4d70*/  DEPBAR.LE SB1, 0x36 ;  /* 0x00009d800000791a */ /* 0x000fe80000000000 */
[----:B------:R-:W1:Y:S02]  /*4d80*/  UTCATOMSWS.FIND_AND_SET.ALIGN UP0, UR5, UR5 ;  /* 0x00000005000575e3 */ /* 0x000e640008000800 */
[----:B-1----:R-:W-:Y:S01]  /*4d90*/  MOV R3, UR5 ;  /* 0x0000000500037c02 */ /* 0x002fe20008000f00 */
[----:B------:R-:W-:Y:S06]  /*4da0*/  BRA.U UP0, `(.L_x_102) ;  /* 0x0000000100187547 */ /* 0x000fec000b800000 */
.L_x_103:
[----:B------:R-:W-:Y:S05]  /*4db0*/  NANOSLEEP 0x64 ;  /* 0x000000640000795d */ /* 0x000fea0003800000 */
[----:B------:R-:W-:-:S05]  /*4dc0*/  UMOV UR5, 0x10 ;  /* 0x0000001000057882 */ /* 0x000fca0000000000 */
[----:B------:R-:W-:Y:S04]  /*4dd0*/  DEPBAR.LE SB1, 0x36 ;  /* 0x00009d800000791a */ /* 0x000fe80000000000 */
[----:B------:R-:W1:Y:S02]  /*4de0*/  UTCATOMSWS.FIND_AND_SET.ALIGN UP0, UR5, UR5 ;  /* 0x00000005000575e3 */ /* 0x000e640008000800 */
[----:B-1----:R-:W-:Y:S01]  /*4df0*/  MOV R3, UR5 ;  /* 0x0000000500037c02 */ /* 0x002fe20008000f00 */
[----:B------:R-:W-:Y:S05]  /*4e00*/  BRA.U !UP0, `(.L_x_103) ;  /* 0xfffffffd08e87547 */ /* 0x000fea000b83ffff */
.L_x_102:
[-C--:B------:R-:W-:Y:S02]  /*4e10*/  SHF.L.U32 R2, R2, R3.reuse, RZ ;  /* 0x0000000302027219 */ /* 0x080fe400000006ff */
[----:B------:R-:W-:Y:S01]  /*4e20*/  SHF.L.U32 R0, R0, R3, RZ ;  /* 0x0000000300007219 */ /* 0x000fe200000006ff */
[----:B------:R-:W-:Y:S02]  /*4e30*/  IMAD.SHL.U32 R3, R3, 0x20, RZ ;  /* 0x0000002003037824 */ /* 0x000fe400078e00ff */
[----:B------:R1:W-:Y:S04]  /*4e40*/  ATOMS.OR RZ, [UR4+0x14], R2 ;  /* 0x00001402ffff798c */ /* 0x0003e8000b000004 */
[----:B------:R1:W-:Y:S04]  /*4e50*/  ATOMS.OR RZ, [UR4+0x18], R0 ;  /* 0x00001800ffff798c */ /* 0x0003e8000b000004 */
[----:B------:R1:W-:Y:S01]  /*4e60*/  STS [UR37+0x430], R3 ;  /* 0x00043003ff007988 */ /* 0x0003e20008000825 */
[----:B------:R-:W-:Y:S05]  /*4e70*/  BRA `(.L_x_101) ;  /* 0x0000000000107947 */ /* 0x000fea0003800000 */
.L_x_100:
[----:B------:R-:W-:Y:S02]  /*4e80*/  MOV R0, 0xffffffff ;  /* 0xffffffff00007802 */ /* 0x000fe40000000f00 */
[----:B------:R-:W-:-:S03]  /*4e90*/  MOV R2, 0x4ec0 ;  /* 0x00004ec000027802 */ /* 0x000fc60000000f00 */
[----:B------:R1:W-:Y:S04]  /*4ea0*/  STS [UR37+0x430], R0 ;  /* 0x00043000ff007988 */ /* 0x0003e80008000825 */
[----:B-1-3-5:R-:W-:Y:S05]  /*4eb0*/  CALL.REL.NOINC `($__internal_1_$__cuda_sm10x_tcgen05_guardrail_trap_phase_invalid_during_alloc) ;  /* 0x0000004c00d47944 */ /* 0x02afea0003c00000 */
.L_x_101:
[----:B------:R-:W-:Y:S05]  /*4ec0*/  WARPSYNC.ALL ;  /* 0x0000000000007948 */ /* 0x000fea0003800000 */
[----:B------:R-:W2:Y:S01]  /*4ed0*/  S2UR UR6, SR_CgaCtaId ;  /* 0x00000000000679c3 */ /* 0x000ea20000008800 */
[----:B------:R-:W-:Y:S01]  /*4ee0*/  UMOV UR4, 0x400 ;  /* 0x0000040000047882 */ /* 0x000fe20000000000 */
[----:B------:R-:W-:-:S06]  /*4ef0*/  NOP ;  /* 0x0000000000007918 */ /* 0x000fcc0000000000 */
[----:B------:R-:W-:Y:S06]  /*4f00*/  BAR.ARV 0x6, 0xa0 ;  /* 0x0182800000007b1d */ /* 0x000fec0000002000 */
[----:B------:R-:W4:Y:S01]  /*4f10*/  LDCU UR7, c[0x0][0x38c] ;  /* 0x00007180ff0777ac */ /* 0x000f220008000800 */
[----:B------:R-:W-:Y:S01]  /*4f20*/  IMAD.MOV.U32 R11, RZ, RZ, 0x1 ;  /* 0x00000001ff0b7424 */ /* 0x000fe200078e00ff */
[----:B------:R-:W-:Y:S01]  /*4f30*/  CS2R R8, SRZ ;  /* 0x0000000000087805 */ /* 0x000fe2000001ff00 */
[----:B------:R-:W-:Y:S01]  /*4f40*/  IMAD.MOV.U32 R10, RZ, RZ, RZ ;  /* 0x000000ffff0a7224 */ /* 0x000fe200078e00ff */
[----:B------:R-:W-:Y:S01]  /*4f50*/  UMOV UR17, URZ ;  /* 0x000000ff00117c82 */ /* 0x000fe20008000000 */
[----:B------:R-:W-:Y:S01]  /*4f60*/  UMOV UR16, URZ ;  /* 0x000000ff00107c82 */ /* 0x000fe20008000000 */
[----:B------:R-:W-:Y:S01]  /*4f70*/  UMOV UR20, 0x0 ;  /* 0x0000000000147882 */ /* 0x000fe20000000000 */
[----:B------:R-:W-:Y:S01]  /*4f80*/  UMOV UR21, 0x4110490 ;  /* 0x0411049000157882 */ /* 0x000fe20000000000 */
[----:B--2---:R-:W-:Y:S01]  /*4f90*/  ULEA UR6, UR6, UR4, 0x18 ;  /* 0x0000000406067291 */ /* 0x004fe2000f8ec0ff */
[----:B------:R-:W2:Y:S03]  /*4fa0*/  LDCU UR4, c[0x0][0x38c] ;  /* 0x00007180ff0477ac */ /* 0x000ea60008000800 */
[----:B------:R-:W-:-:S02]  /*4fb0*/  UIADD3 UR11, UPT, UPT, UR6, 0x2800, URZ ;  /* 0x00002800060b7890 */ /* 0x000fc4000fffe0ff */
[----:B----4-:R-:W-:-:S03]  /*4fc0*/  UIADD3 UR7, UPT, UPT, UR7, 0x1f, URZ ;  /* 0x0000001f07077890 */ /* 0x010fc6000fffe0ff */
[----:B-1----:R-:W1:Y:S01]  /*4fd0*/  LDS R0, [UR6+0x430] ;  /* 0x00043006ff007984 */ /* 0x002e620008000800 */
[----:B------:R-:W-:Y:S02]  /*4fe0*/  UIADD3 UR18, UPT, UPT, UR6, 0x1d800, URZ ;  /* 0x0001d80006127890 */ /* 0x000fe4000fffe0ff */
[----:B------:R-:W-:Y:S02]  /*4ff0*/  USHF.R.S32.HI UR5, URZ, 0x1f, UR7 ;  /* 0x0000001fff057899 */ /* 0x000fe40008011407 */
[----:B------:R-:W-:Y:S02]  /*5000*/  USHF.R.U32.HI UR11, URZ, 0x4, UR11 ;  /* 0x00000004ff0b7899 */ /* 0x000fe4000801160b */
[----:B------:R-:W-:Y:S02]  /*5010*/  ULEA.HI UR5, UR5, UR7, URZ, 0x5 ;  /* 0x0000000705057291 */ /* 0x000fe4000f8f28ff */
[----:B------:R-:W-:Y:S02]  /*5020*/  USHF.R.U32.HI UR18, URZ, 0x4, UR18 ;  /* 0x00000004ff127899 */ /* 0x000fe40008011612 */
[----:B------:R-:W-:-:S02]  /*5030*/  USHF.R.S32.HI UR5, URZ, 0x5, UR5 ;  /* 0x00000005ff057899 */ /* 0x000fc40008011405 */
[----:B------:R-:W-:Y:S02]  /*5040*/  ULOP3.LUT UR11, UR11, 0x3fff, URZ, 0xc0, !UPT ;  /* 0x00003fff0b0b7892 */ /* 0x000fe4000f8ec0ff */
[----:B------:R-:W-:Y:S02]  /*5050*/  UISETP.LT.AND UP0, UPT, UR5, 0x1, UPT ;  /* 0x000000010500788c */ /* 0x000fe4000bf01270 */
[----:B------:R-:W-:Y:S02]  /*5060*/  ULOP3.LUT UR18, UR18, 0x3fff, URZ, 0xc0, !UPT ;  /* 0x00003fff12127892 */ /* 0x000fe4000f8ec0ff */
[----:B------:R-:W-:Y:S02]  /*5070*/  USEL UR10, UR5, 0x1, !UP0 ;  /* 0x00000001050a7887 */ /* 0x000fe4000c000000 */
[----:B------:R-:W-:Y:S02]  /*5080*/  ULOP3.LUT UR11, UR11, 0x10000, URZ, 0xfc, !UPT ;  /* 0x000100000b0b7892 */ /* 0x000fe4000f8efcff */
[----:B------:R-:W-:-:S02]  /*5090*/  UIADD3 UR10, UPT, UPT, -UR10, URZ, URZ ;  /* 0x000000ff0a0a7290 */ /* 0x000fc4000fffe1ff */
[----:B--2---:R-:W-:Y:S01]  /*50a0*/  UISETP.GE.AND UP3, UPT, UR4, 0x1, UPT ;  /* 0x000000010400788c */ /* 0x004fe2000bf66270 */
[----:B-1----:R-:W-:-:S15]  /*50b0*/  R2UR UR19, R0 ;  /* 0x00000000001372ca */ /* 0x002fde00000e0000 */
.L_x_110:
[----:B------:R-:W-:Y:S02]  /*50c0*/  LEA R0, R10, UR6, 0x3 ;  /* 0x000000060a007c11 */ /* 0x000fe4000f8e18ff */
[----:B------:R-:W-:Y:S02]  /*50d0*/  SHF.L.U32 R5, R9, 0x1f, RZ ;  /* 0x0000001f09057819 */ /* 0x000fe400000006ff */
[----:B------:R-:W-:Y:S01]  /*50e0*/  PLOP3.LUT P0, PT, PT, PT, UP3, 0x80, 0x8 ;  /* 0x000000000008781c */ /* 0x000fe20003f0f038 */
[----:B------:R-:W-:Y:S01]  /*50f0*/  VIADD R3, R0, 0x390 ;  /* 0x0000039000037836 */ /* 0x000fe20000000000 */
[----:B-1----:R-:W1:Y:S02]  /*5100*/  SYNCS.PHASECHK.TRANS64.TRYWAIT P1, [R0+URZ+0x380], R5 ;  /* 0x00038005000075a7 */ /* 0x002e6400080211ff */
[----:B-1--4-:R-:W-:Y:S09]  /*5110*/  @!P1 BRA `(.L_x_104) ;  /* 0x0000004800089947 */ /* 0x012ff20003800000 */
.L_x_261:
[----:B------:R-:W-:Y:S01]  /*5120*/  LEA R4, R10, UR6, 0x4 ;  /* 0x000000060a047c11 */ /* 0x000fe2000f8e20ff */
[----:B------:R-:W-:Y:S01]  /*5130*/  @UP3 ULEA UR4, UR16, UR6, 0x3 ;  /* 0x0000000610043291 */ /* 0x000fe2000f8e18ff */
[----:B------:R-:W-:Y:S01]  /*5140*/  PLOP3.LUT P2, PT, PT, PT, PT, 0x80, 0x8 ;  /* 0x000000000008781c */ /* 0x000fe20003f4f070 */
[----:B------:R-:W-:Y:S01]  /*5150*/  ULEA UR9, UR17, UR6, 0x3 ;  /* 0x0000000611097291 */ /* 0x000fe2000f8e18ff */
[----:B------:R-:W-:Y:S02]  /*5160*/  PRMT R3, RZ, 0x654, R3 ;  /* 0x00000654ff037816 */ /* 0x000fe40000000003 */
[----:B-1----:R-:W1:Y:S01]  /*5170*/  LDS.128 R4, [R4+0x410] ;  /* 0x0004100004047984 */ /* 0x002e620000000c00 */
[----:B------:R-:W-:Y:S02]  /*5180*/  @P0 SHF.L.U32 R2, R8, 0x1f, RZ ;  /* 0x0000001f08020819 */ /* 0x000fe400000006ff */
[----:B------:R-:W-:Y:S01]  /*5190*/  SHF.L.U32 R0, R11, 0x1f, RZ ;  /* 0x0000001f0b007819 */ /* 0x000fe200000006ff */
[----:B------:R-:W-:Y:S01]  /*51a0*/  @!PT LDS RZ, [RZ] ;  /* 0x00000000fffff984 */ /* 0x000fe20000000800 */
[----:B------:R-:W-:Y:S01]  /*51b0*/  @!PT LDS RZ, [RZ] ;  /* 0x00000000fffff984 */ /* 0x000fe20000000800 */
[----:B------:R-:W-:Y:S01]  /*51c0*/  @!PT LDS RZ, [RZ] ;  /* 0x00000000fffff984 */ /* 0x000fe20000000800 */
[----:B------:R-:W-:Y:S01]  /*51d0*/  @!PT LDS RZ, [RZ] ;  /* 0x00000000fffff984 */ /* 0x000fe20000000800 */
[----:B------:R2:W-:Y:S06]  /*51e0*/  MEMBAR.ALL.CTA ;  /* 0x0000000000007992 */ /* 0x0005ec0000008000 */
[----:B--2---:R-:W2:Y:S02]  /*51f0*/  FENCE.VIEW.ASYNC.S ;  /* 0x00000000000073c6 */ /* 0x004ea40000000000 */
[----:B--2---:R2:W-:Y:S01]  /*5200*/  SYNCS.ARRIVE.TRANS64.RED.A1T0 RZ, [R3+URZ], RZ ;  /* 0x000000ff03ff79a7 */ /* 0x0045e200081004ff */
[----:B------:R2:W4:Y:S01]  /*5210*/  @P0 SYNCS.PHASECHK.TRANS64.TRYWAIT P2, [UR4], R2 ;  /* 0x00000002ff0005a7 */ /* 0x0005220008041104 */
[----:B-1----:R-:W-:Y:S01]  /*5220*/  LOP3.LUT P1, RZ, R6, 0x1, RZ, 0xc0, !PT ;  /* 0x0000000106ff7812 */ /* 0x002fe2000782c0ff */
[----:B------:R-:W1:Y:S02]  /*5230*/  SYNCS.PHASECHK.TRANS64.TRYWAIT P0, [UR9+0x3c0], R0 ;  /* 0x0003c000ff0075a7 */ /* 0x000e640008001109 */
[----:B-12-4-:R-:W-:Y:S10]  /*5240*/  @!P0 BRA `(.L_x_105) ;  /* 0x0000004400d08947 */ /* 0x016ff40003800000 */
.L_x_263:
[----:B------:R-:W-:Y:S01]  /*5250*/  IADD3 R10, PT, PT, R10, 0x1, RZ ;  /* 0x000000010a0a7810 */ /* 0x000fe20007ffe0ff */
[----:B------:R-:W-:Y:S06]  /*5260*/  BRA.U !UP3, `(.L_x_106) ;  /* 0x000000010ba47547 */ /* 0x000fec000b800000 */
[----:B------:R-:W-:Y:S02]  /*5270*/  ULEA.HI UR8, UR17, UR17, URZ, 0x1 ;  /* 0x0000001111087291 */ /* 0x000fe4000f8f08ff */
[----:B------:R-:W-:Y:S02]  /*5280*/  UPLOP3.LUT UP4, UPT, UPT, UPT, UPT, 0x40, 0x4 ;  /* 0x000000000004789c */ /* 0x000fe40003f8e870 */
[----:B------:R-:W-:Y:S02]  /*5290*/  USHF.L.U32 UR4, UR8, 0x5, URZ ;  /* 0x0000000508047899 */ /* 0x000fe400080006ff */
[----:B------:R-:W-:Y:S02]  /*52a0*/  ULOP3.LUT UR8, UR8, 0xffe, URZ, 0xc0, !UPT ;  /* 0x00000ffe08087892 */ /* 0x000fe4000f8ec0ff */
[----:B------:R-:W-:Y:S02]  /*52b0*/  ULOP3.LUT UR4, UR4, 0xffffffc0, URZ, 0xc0, !UPT ;  /* 0xffffffc004047892 */ /* 0x000fe4000f8ec0ff */
[----:B------:R-:W-:-:S02]  /*52c0*/  UIADD3 UR8, UPT, UPT, -UR8, UR17, URZ ;  /* 0x0000001108087290 */ /* 0x000fc4000fffe1ff */
[----:B------:R-:W-:Y:S01]  /*52d0*/  UIADD3 UR4, UPT, UPT, UR19, UR4, URZ ;  /* 0x0000000413047290 */ /* 0x000fe2000fffe0ff */
[----:B------:R-:W-:Y:S01]  /*52e0*/  UMOV UR15, UR10 ;  /* 0x0000000a000f7c82 */ /* 0x000fe20008000000 */
[----:B------:R-:W-:Y:S02]  /*52f0*/  UMOV UR14, UR5 ;  /* 0x00000005000e7c82 */ /* 0x000fe40008000000 */
[----:B------:R-:W-:Y:S01]  /*5300*/  ULEA UR8, UR8, UR4, 0x14 ;  /* 0x0000000408087291 */ /* 0x000fe2000f8ea0ff */
[----:B------:R-:W-:-:S11]  /*5310*/  UMOV UR13, UR16 ;  /* 0x00000010000d7c82 */ /* 0x000fd60008000000 */
.L_x_109:
[----:B------:R-:W-:Y:S02]  /*5320*/  UIADD3 UR15, UPT, UPT, UR15, 0x1, URZ ;  /* 0x000000010f0f7890 */ /* 0x000fe4000fffe0ff */
[----:B--2---:R-:W-:Y:S02]  /*5330*/  ULEA UR7, UR13, UR6, 0x3 ;  /* 0x000000060d077291 */ /* 0x004fe4000f8e18ff */
[----:B------:R-:W-:Y:S01]  /*5340*/  UISETP.NE.AND UP0, UPT, UR15, URZ, UPT ;  /* 0x000000ff0f00728c */ /* 0x000fe2000bf05270 */
[----:B----4-:R-:W-:Y:S10]  /*5350*/  @P2 BRA `(.L_x_107) ;  /* 0x00000000000c2947 */ /* 0x010ff40003800000 */
[----:B-1----:R-:W-:Y:S04]  /*5360*/  SHF.L.U32 R3, R8, 0x1f, RZ ;  /* 0x0000001f08037819 */ /* 0x002fe800000006ff */
[----:B------:R-:W1:Y:S02]  /*5370*/  SYNCS.PHASECHK.TRANS64.TRYWAIT P0, [UR7], R3 ;  /* 0x00000003ff0075a7 */ /* 0x000e640008001107 */
[----:B-1----:R-:W-:Y:S05]  /*5380*/  @!P0 BRA `(.L_x_108) ;  /* 0x0000004400988947 */ /* 0x002fea0003800000 */
.L_x_107:
[----:B------:R-:W-:Y:S01]  /*5390*/  UISETP.NE.AND UP1, UPT, UR14, 0x1, UPT ;  /* 0x000000010e00788c */ /* 0x000fe2000bf25270 */
[----:B------:R-:W-:Y:S01]  /*53a0*/  PLOP3.LUT P2, PT, PT, PT, PT, 0x80, 0x8 ;  /* 0x000000000008781c */ /* 0x000fe20003f4f070 */
[----:B------:R-:W-:Y:S02]  /*53b0*/  UIADD3 UR16, UPT, UPT, UR13, 0x1, URZ ;  /* 0x000000010d107890 */ /* 0x000fe4000fffe0ff */
[----:B------:R-:W-:Y:S02]  /*53c0*/  UIADD3 UR7, UPT, UPT, UR7, 0x1b0, URZ ;  /* 0x000001b007077890 */ /* 0x000fe4000fffe0ff */
[----:B------:R-:W-:Y:S01]  /*53d0*/  UISETP.NE.AND UP2, UPT, UR16, 0x36, UPT ;  /* 0x000000361000788c */ /* 0x000fe2000bf45270 */
[----:B------:R-:W-:Y:S01]  /*53e0*/  PLOP3.LUT P0, PT, PT, PT, UP1, 0x80, 0x8 ;  /* 0x000000000008781c */ /* 0x000fe20003f0f018 */
[----:B------:R-:W-:Y:S02]  /*53f0*/  UIADD3 UR14, UPT, UPT, UR14, -0x1, URZ ;  /* 0xffffffff0e0e7890 */ /* 0x000fe4000fffe0ff */
[----:B------:R-:W-:Y:S02]  /*5400*/  USEL UR12, URZ, 0x1, UP2 ;  /* 0x00000001ff0c7887 */ /* 0x000fe40009000000 */
[----:B------:R-:W-:Y:S01]  /*5410*/  USEL UR16, UR16, URZ, UP2 ;  /* 0x000000ff10107287 */ /* 0x000fe20009000000 */
[----:B------:R-:W-:Y:S01]  /*5420*/  UMOV UR23, 0x80004020 ;  /* 0x8000402000177882 */ /* 0x000fe20000000000 */
[----:B------:R-:W-:Y:S02]  /*5430*/  UMOV UR25, 0xc0004010 ;  /* 0xc000401000197882 */ /* 0x000fe40000000000 */
[----:B------:R-:W-:Y:S01]  /*5440*/  @UP1 ULEA UR4, UR16, UR6, 0x3 ;  /* 0x0000000610041291 */ /* 0x000fe2000f8e18ff */
[----:B------:R-:W-:Y:S04]  /*5450*/  LOP3.LUT R8, R8, UR12, RZ, 0x3c, !PT ;  /* 0x0000000c08087c12 */ /* 0x000fe8000f8e3cff */
[----:B-1----:R-:W-:Y:S04]  /*5460*/  @P0 SHF.L.U32 R0, R8, 0x1f, RZ ;  /* 0x0000001f08000819 */ /* 0x002fe800000006ff */
[----:B------:R2:W4:Y:S01]  /*5470*/  @P0 SYNCS.PHASECHK.TRANS64.TRYWAIT P2, [UR4], R0 ;  /* 0x00000000ff0005a7 */ /* 0x0005220008041104 */
[----:B------:R-:W-:Y:S03]  /*5480*/  USHF.L.U32 UR4, UR13, 0x7, URZ ;  /* 0x000000070d047899 */ /* 0x000fe600080006ff */
[----:B------:R-:W-:Y:S01]  /*5490*/  UMOV UR13, UR16 ;  /* 0x00000010000d7c82 */ /* 0x000fe20008000000 */
[----:B------:R-:W-:Y:S02]  /*54a0*/  UIADD3 UR22, UPT, UPT, UR18, UR4, URZ ;  /* 0x0000000412167290 */ /* 0x000fe4000fffe0ff */
[----:B------:R-:W-:Y:S09]  /*54b0*/  UIADD3 UR24, UPT, UPT, UR4, UR11, URZ ;  /* 0x0000000b04187290 */ /* 0x000ff2000fffe0ff */
[----:B------:R2:W-:Y:S01]  /*54c0*/  UTCQMMA gdesc[UR24], gdesc[UR22], tmem[UR8], tmem[UR20], idesc[UR21], UP4 ;  /* 0x00ff1416180075ea */ /* 0x0005e2000a000308 */
[----:B------:R-:W-:Y:S01]  /*54d0*/  UPLOP3.LUT UP4, UPT, UPT, UPT, UPT, 0x80, 0x8 ;  /* 0x000000000008789c */ /* 0x000fe20003f8f070 */
[----:B------:R2:W-:Y:S01]  /*54e0*/  UTCBAR [UR7], URZ ;  /* 0x000000ff070073e9 */ /* 0x0005e200080000ff */
[----:B------:R-:W-:Y:S09]  /*54f0*/  BRA.U UP0, `(.L_x_109) ;  /* 0xfffffffd00887547 */ /* 0x000ff2000b83ffff */
.L_x_106:
[----:B------:R-:W-:Y:S01]  /*5500*/  UIADD3 UR17, UPT, UPT, UR17, 0x1, URZ ;  /* 0x0000000111117890 */ /* 0x000fe2000fffe0ff */
[C---:B------:R-:W-:Y:S01]  /*5510*/  ISETP.NE.AND P0, PT, R10.reuse, 0x2, PT ;  /* 0x000000020a00780c */ /* 0x040fe20003f05270 */
[----:B------:R-:W-:Y:S02]  /*5520*/  UIADD3 UR9, UPT, UPT, UR9, 0x3a0, URZ ;  /* 0x000003a009097890 */ /* 0x000fe4000fffe0ff */
[----:B------:R-:W-:Y:S01]  /*5530*/  UISETP.NE.AND UP0, UPT, UR17, 0x4, UPT ;  /* 0x000000041100788c */ /* 0x000fe2000bf05270 */
[----:B-12---:R-:W-:Y:S02]  /*5540*/  SEL R0, RZ, 0x1, P0 ;  /* 0x00000001ff007807 */ /* 0x006fe40000000000 */
[----:B------:R-:W-:Y:S01]  /*5550*/  SEL R10, R10, RZ, P0 ;  /* 0x000000ff0a0a7207 */ /* 0x000fe20000000000 */
[----:B------:R-:W-:Y:S01]  /*5560*/  USEL UR4, URZ, 0x1, UP0 ;  /* 0x00000001ff047887 */ /* 0x000fe20008000000 */
[----:B------:R-:W-:Y:S01]  /*5570*/  LOP3.LUT R9, R9, R0, RZ, 0x3c, !PT ;  /* 0x0000000009097212 */ /* 0x000fe200078e3cff */
[----:B------:R-:W-:Y:S01]  /*5580*/  USEL UR17, UR17, URZ, UP0 ;  /* 0x000000ff11117287 */ /* 0x000fe20008000000 */
[----:B------:R1:W-:Y:S03]  /*5590*/  UTCBAR [UR9], URZ ;  /* 0x000000ff090073e9 */ /* 0x0003e600080000ff */
[----:B------:R-:W-:Y:S01]  /*55a0*/  LOP3.LUT R11, R11, UR4, RZ, 0x3c, !PT ;  /* 0x000000040b0b7c12 */ /* 0x000fe2000f8e3cff */
[----:B------:R-:W-:Y:S07]  /*55b0*/  @P1 BRA `(.L_x_110) ;  /* 0xfffffff800c01947 */ /* 0x000fee000383ffff */
[----:B------:R-:W2:Y:S01]  /*55c0*/  S2UR UR4, SR_CgaCtaId ;  /* 0x00000000000479c3 */ /* 0x000ea20000008800 */
[----:B------:R-:W-:Y:S01]  /*55d0*/  ELECT P0, URZ, PT ;  /* 0x0000000000ff782f */ /* 0x000fe20003800000 */
[----:B------:R-:W-:Y:S01]  /*55e0*/  IMAD.MOV.U32 R0, RZ, RZ, 0x1 ;  /* 0x00000001ff007424 */ /* 0x000fe200078e00ff */
[----:B------:R-:W-:Y:S01]  /*55f0*/  UIADD3 UR6, UPT, UPT, UR6, 0x3c0, URZ ;  /* 0x000003c006067890 */ /* 0x000fe2000fffe0ff */
[----:B------:R-:W-:Y:S01]  /*5600*/  SHF.L.U32 R3, R11, 0x1f, RZ ;  /* 0x0000001f0b037819 */ /* 0x000fe200000006ff */
[----:B------:R-:W-:-:S03]  /*5610*/  UMOV UR5, 0x40 ;  /* 0x0000004000057882 */ /* 0x000fc60000000000 */
[----:B------:R-:W-:Y:S01]  /*5620*/  UVIRTCOUNT.DEALLOC.SMPOOL 0x80 ;  /* 0x000000800000784c */ /* 0x000fe20000000000 */
[----:B--2---:R-:W-:Y:S02]  /*5630*/  ULEA UR4, UR4, UR5, 0x18 ;  /* 0x0000000504047291 */ /* 0x004fe4000f8ec0ff */
[----:B------:R-:W-:-:S07]  /*5640*/  ULEA UR5, UR17, UR6, 0x3 ;  /* 0x0000000611057291 */ /* 0x000fce000f8e18ff */
[----:B------:R2:W-:Y:S02]  /*5650*/  @P0 STS.U8 [UR4+0x1c], R0 ;  /* 0x00001c00ff000988 */ /* 0x0005e40008000004 */
[----:B------:R-:W3:Y:S02]  /*5660*/  SYNCS.PHASECHK.TRANS64.TRYWAIT P0, [UR5], R3 ;  /* 0x00000003ff0075a7 */ /* 0x000ee40008001105 */
[----:B--23--:R-:W-:Y:S05]  /*5670*/  @!P0 BRA `(.L_x_111) ;  /* 0x0000004000f48947 */ /* 0x00cfea0003800000 */
.L_x_266:
[----:B------:R-:W-:-:S04]  /*5680*/  UIADD3 UR7, UPT, UPT, UR17, 0x1, URZ ;  /* 0x0000000111077890 */ /* 0x000fc8000fffe0ff */
[----:B------:R-:W-:-:S04]  /*5690*/  UISETP.NE.AND UP0, UPT, UR7, 0x4, UPT ;  /* 0x000000040700788c */ /* 0x000fc8000bf05270 */
[----:B------:R-:W-:Y:S02]  /*56a0*/  USEL UR8, URZ, 0x1, UP0 ;  /* 0x00000001ff087887 */ /* 0x000fe40008000000 */
[----:B------:R-:W-:-:S04]  /*56b0*/  USEL UR7, UR7, URZ, UP0 ;  /* 0x000000ff07077287 */ /* 0x000fc80008000000 */
[----:B------:R-:W-:Y:S01]  /*56c0*/  ULEA UR5, UR7, UR6, 0x3 ;  /* 0x0000000607057291 */ /* 0x000fe2000f8e18ff */
[----:B------:R-:W-:-:S04]  /*56d0*/  LOP3.LUT R2, R11, UR8, RZ, 0x3c, !PT ;  /* 0x000000080b027c12 */ /* 0x000fc8000f8e3cff */
[----:B--2---:R-:W-:-:S04]  /*56e0*/  SHF.L.U32 R3, R2, 0x1f, RZ ;  /* 0x0000001f02037819 */ /* 0x004fc800000006ff */
[----:B------:R-:W2:Y:S02]  /*56f0*/  SYNCS.PHASECHK.TRANS64.TRYWAIT P0, [UR5], R3 ;  /* 0x00000003ff0075a7 */ /* 0x000ea40008001105 */
[----:B--2---:R-:W-:Y:S05]  /*5700*/  @!P0 BRA `(.L_x_112) ;  /* 0x0000004000e88947 */ /* 0x004fea0003800000 */
.L_x_268:
        /* <DEDUP_REMOVED lines=9> */
.L_x_270:
[----:B------:R-:W-:-:S04]  /*57a0*/  UIADD3 UR7, UPT, UPT, UR7, 0x1, URZ ;  /* 0x0000000107077890 */ /* 0x000fc8000fffe0ff */
[----:B------:R-:W-:-:S04]  /*57b0*/  UISETP.NE.AND UP0, UPT, UR7, 0x4, UPT ;  /* 0x000000040700788c */ /* 0x000fc8000bf05270 */
[----:B------:R-:W-:Y:S02]  /*57c0*/  USEL UR5, URZ, 0x1, UP0 ;  /* 0x00000001ff057887 */ /* 0x000fe40008000000 */
[----:B------:R-:W-:-:S04]  /*57d0*/  USEL UR7, UR7, URZ, UP0 ;  /* 0x000000ff07077287 */ /* 0x000fc80008000000 */
[----:B------:R-:W-:Y:S01]  /*57e0*/  ULEA UR7, UR7, UR6, 0x3 ;  /* 0x0000000607077291 */ /* 0x000fe2000f8e18ff */
[----:B--2---:R-:W-:-:S04]  /*57f0*/  LOP3.LUT R3, R2, UR5, RZ, 0x3c, !PT ;  /* 0x0000000502037c12 */ /* 0x004fc8000f8e3cff */
[----:B------:R-:W-:-:S04]  /*5800*/  SHF.L.U32 R3, R3, 0x1f, RZ ;  /* 0x0000001f03037819 */ /* 0x000fc800000006ff */
[----:B------:R-:W2:Y:S02]  /*5810*/  SYNCS.PHASECHK.TRANS64.TRYWAIT P0, [UR7], R3 ;  /* 0x00000003ff0075a7 */ /* 0x000ea40008001107 */
[----:B--2---:R-:W-:Y:S05]  /*5820*/  @!P0 BRA `(.L_x_114) ;  /* 0x0000004000d08947 */ /* 0x004fea0003800000 */
.L_x_272:
[----:B------:R-:W-:Y:S01]  /*5830*/  NOP ;  /* 0x0000000000007918 */ /* 0x000fe20000000000 */
[----:B--2---:R-:W2:Y:S01]  /*5840*/  LDS R0, [UR4+0x14] ;  /* 0x00001404ff007984 */ /* 0x004ea20008000800 */
[----:B------:R-:W-:Y:S01]  /*5850*/  ULOP3.LUT UR6, UR19, 0xffff, URZ, 0xc0, !UPT ;  /* 0x0000ffff13067892 */ /* 0x000fe2000f8ec0ff */
[----:B------:R-:W-:Y:S01]  /*5860*/  UMOV UR8, 0xffff ;  /* 0x0000ffff00087882 */ /* 0x000fe20000000000 */
[----:B------:R-:W-:Y:S02]  /*5870*/  UMOV UR5, 0x1 ;  /* 0x0000000100057882 */ /* 0x000fe40000000000 */
[----:B------:R-:W-:-:S04]  /*5880*/  USHF.R.U32.HI UR6, URZ, 0x5, UR6 ;  /* 0x00000005ff067899 */ /* 0x000fc80008011606 */
[----:B------:R-:W-:Y:S02]  /*5890*/  USHF.L.U32 UR8, UR8, UR6, URZ ;  /* 0x0000000608087299 */ /* 0x000fe400080006ff */
[----:B------:R-:W-:-:S04]  /*58a0*/  USHF.L.U32 UR5, UR5, UR6, URZ ;  /* 0x0000000605057299 */ /* 0x000fc800080006ff */
[----:B--2---:R-:W-:-:S04]  /*58b0*/  LOP3.LUT R0, R0, UR8, RZ, 0xc0, !PT ;  /* 0x0000000800007c12 */ /* 0x004fc8000f8ec0ff */
[----:B------:R-:W-:-:S13]  /*58c0*/  ISETP.NE.AND P0, PT, R0, UR8, PT ;  /* 0x0000000800007c0c */ /* 0x000fda000bf05270 */
[----:B------:R-:W-:Y:S05]  /*58d0*/  @P0 BRA `(.L_x_115) ;  /* 0x0000000000580947 */ /* 0x000fea0003800000 */
[----:B------:R-:W2:Y:S02]  /*58e0*/  LDS R0, [UR4+0x18] ;  /* 0x00001804ff007984 */ /* 0x000ea40008000800 */
[----:B--2---:R-:W-:-:S04]  /*58f0*/  LOP3.LUT R0, R0, UR5, RZ, 0xc0, !PT ;  /* 0x0000000500007c12 */ /* 0x004fc8000f8ec0ff */
[----:B------:R-:W-:-:S13]  /*5900*/  ISETP.NE.AND P0, PT, R0, UR5, PT ;  /* 0x0000000500007c0c */ /* 0x000fda000bf05270 */
[----:B------:R-:W-:Y:S05]  /*5910*/  @P0 BRA `(.L_x_116) ;  /* 0x00000000003c0947 */ /* 0x000fea0003800000 */
[----:B------:R-:W2:Y:S01]  /*5920*/  S2R R2, SR_LANEID ;  /* 0x0000000000027919 */ /* 0x000ea20000000000 */
[----:B------:R-:W-:Y:S01]  /*5930*/  ULOP3.LUT UR8, URZ, UR8, URZ, 0x33, !UPT ;  /* 0x00000008ff087292 */ /* 0x000fe2000f8e33ff */
[----:B------:R-:W-:Y:S01]  /*5940*/  LOP3.LUT R4, RZ, UR5, RZ, 0x33, !PT ;  /* 0x00000005ff047c12 */ /* 0x000fe2000f8e33ff */
[----:B------:R-:W-:Y:S02]  /*5950*/  VOTEU.ANY UR7, UPT, PT ;  /* 0x0000000000077886 */ /* 0x000fe400038e0100 */
[----:B------:R-:W-:Y:S01]  /*5960*/  UFLO.U32 UR7, UR7 ;  /* 0x00000007000772bd */ /* 0x000fe200080e0000 */
[----:B------:R-:W3:Y:S01]  /*5970*/  REDUX UR5, R4 ;  /* 0x00000000040573c4 */ /* 0x000ee20000000000 */
[----:B------:R-:W-:-:S06]  /*5980*/  IMAD.U32 R0, RZ, RZ, UR8 ;  /* 0x00000008ff007e24 */ /* 0x000fcc000f8e00ff */
[----:B------:R1:W-:Y:S01]  /*5990*/  UTCATOMSWS.AND URZ, UR8 ;  /* 0x0000000800ff79e3 */ /* 0x0003e20008000000 */
[----:B------:R-:W4:Y:S01]  /*59a0*/  REDUX UR6, R0 ;  /* 0x00000000000673c4 */ /* 0x000f220000000000 */
[----:B--2---:R-:W-:Y:S01]  /*59b0*/  ISETP.EQ.U32.AND P0, PT, R2, UR7, PT ;  /* 0x0000000702007c0c */ /* 0x004fe2000bf02070 */
[----:B---3--:R-:W-:Y:S01]  /*59c0*/  IMAD.U32 R2, RZ, RZ, UR5 ;  /* 0x00000005ff027e24 */ /* 0x008fe2000f8e00ff */
[----:B----4-:R-:W-:-:S11]  /*59d0*/  MOV R3, UR6 ;  /* 0x0000000600037c02 */ /* 0x010fd60008000f00 */
[----:B------:R1:W-:Y:S04]  /*59e0*/  @P0 ATOMS.AND RZ, [UR4+0x14], R3 ;  /* 0x00001403ffff098c */ /* 0x0003e8000a800004 */
[----:B------:R1:W-:Y:S01]  /*59f0*/  @P0 ATOMS.AND RZ, [UR4+0x18], R2 ;  /* 0x00001802ffff098c */ /* 0x0003e2000a800004 */
[----:B------:R-:W-:Y:S05]  /*5a00*/  BRA `(.L_x_117) ;  /* 0x0000000000147947 */ /* 0x000fea0003800000 */
.L_x_116:
[----:B------:R-:W-:Y:S02]  /*5a10*/  MOV R2, 0x5a30 ;  /* 0x00005a3000027802 */ /* 0x000fe40000000f00 */
[----:B-1--45:R-:W-:Y:S05]  /*5a20*/  CALL.REL.NOINC `($__internal_0_$__cuda_sm10x_tcgen05_guardrail_trap_col_being_dealloced_not_returned_by_alloc) ;  /* 0x0000004000ec7944 */ /* 0x032fea0003c00000 */
[----:B------:R-:W-:Y:S05]  /*5a30*/  BRA `(.L_x_117) ;  /* 0x0000000000087947 */ /* 0x000fea0003800000 */
.L_x_115:
[----:B------:R-:W-:Y:S02]  /*5a40*/  MOV R2, 0x5a60 ;  /* 0x00005a6000027802 */ /* 0x000fe40000000f00 */
[----:B-1--45:R-:W-:Y:S05]  /*5a50*/  CALL.REL.NOINC `($__internal_2_$__cuda_sm10x_tcgen05_guardrail_trap_unallocated_columns_being_dealloced) ;  /* 0x0000004000f87944 */ /* 0x032fea0003c00000 */
.L_x_117:
[----:B------:R-:W-:Y:S01]  /*5a60*/  NOP ;  /* 0x0000000000007918 */ /* 0x000fe20000000000 */
[----:B-1----:R-:W-:Y:S05]  /*5a70*/  EXIT ;  /* 0x000000000000794d */ /* 0x002fea0003800000 */
.L_x_99:
[----:B------:R-:W-:-:S09]  /*5a80*/  UISETP.NE.OR UP2, UPT, UR8, 0x3, !UP2 ;  /* 0x000000030800788c */ /* 0x000fd2000d745670 */
[----:B------:R-:W-:Y:S05]  /*5a90*/  BRA.U UP2, `(.L_x_118) ;  /* 0x0000000902c87547 */ /* 0x000fea000b800000 */
[----:B------:R-:W1:Y:S01]  /*5aa0*/  LDCU.64 UR6, c[0x0][0x888] ;  /* 0x00011100ff0677ac */ /* 0x000e620008000a00 */
[----:B------:R-:W2:Y:S01]  /*5ab0*/  LDC R0, c[0x0][0xb30] ;  /* 0x0002cc00ff007b82 */ /* 0x000ea20000000800 */
[----:B------:R-:W-:Y:S01]  /*5ac0*/  IMAD.MOV.U32 R30, RZ, RZ, 0x1 ;  /* 0x00000001ff1e7424 */ /* 0x000fe200078e00ff */
[----:B------:R-:W-:Y:S01]  /*5ad0*/  CS2R R28, SRZ ;  /* 0x00000000001c7805 */ /* 0x000fe2000001ff00 */
[----:B------:R-:W4:Y:S01]  /*5ae0*/  LDCU.64 UR4, c[0x0][0x890] ;  /* 0x00011200ff0477ac */ /* 0x000f220008000a00 */
[----:B------:R-:W-:Y:S01]  /*5af0*/  IMAD.MOV.U32 R25, RZ, RZ, 0x1000 ;  /* 0x00001000ff197424 */ /* 0x000fe200078e00ff */
[----:B------:R-:W-:-:S03]  /*5b00*/  UMOV UR8, 0x400 ;  /* 0x0000040000087882 */ /* 0x000fc60000000000 */
[----:B------:R-:W3:Y:S01]  /*5b10*/  LDC R19, c[0x0][0x370] ;  /* 0x0000dc00ff137b82 */ /* 0x000ee20000000800 */
[----:B------:R-:W-:-:S07]  /*5b20*/  UPLOP3.LUT UP1, UPT, UPT, UPT, UPT, 0x40, 0x4 ;  /* 0x000000000004789c */ /* 0x000fce0003f2e870 */
[----:B------:R-:W3:Y:S01]  /*5b30*/  LDC R2, c[0x0][0xb0c] ;  /* 0x0002c300ff027b82 */ /* 0x000ee20000000800 */
[----:B-1----:R-:W-:Y:S02]  /*5b40*/  UISETP.NE.U32.AND UP2, UPT, UR6, URZ, UPT ;  /* 0x000000ff0600728c */ /* 0x002fe4000bf45070 */
[----:B------:R-:W-:Y:S02]  /*5b50*/  ULEA UR6, UR37, UR8, 0x18 ;  /* 0x0000000825067291 */ /* 0x000fe4000f8ec0ff */
[----:B------:R-:W-:Y:S02]  /*5b60*/  UISETP.NE.AND.EX UP2, UPT, UR7, URZ, UPT, UP2 ;  /* 0x000000ff0700728c */ /* 0x000fe4000bf45320 */
[----:B------:R-:W-:Y:S01]  /*5b70*/  UIADD3 UR7, UPT, UPT, UR6, 0x360, URZ ;  /* 0x0000036006077890 */ /* 0x000fe2000fffe0ff */
[----:B------:R-:W1:Y:S01]  /*5b80*/  LDC R18, c[0x0][0xb20] ;  /* 0x0002c800ff127b82 */ /* 0x000e620000000800 */
[----:B----4-:R-:W-:Y:S01]  /*5b90*/  UISETP.NE.U32.AND UP3, UPT, UR4, URZ, UPT ;  /* 0x000000ff0400728c */ /* 0x010fe2000bf65070 */
[----:B--2---:R-:W-:Y:S01]  /*5ba0*/  ISETP.NE.AND P1, PT, R0, 0x1, PT ;  /* 0x000000010000780c */ /* 0x004fe20003f25270 */
[----:B------:R-:W-:-:S02]  /*5bb0*/  UPRMT UR37, UR37, 0x654, UR7 ;  /* 0x0000065425257896 */ /* 0x000fc40008000007 */
[----:B------:R-:W-:-:S03]  /*5bc0*/  UISETP.NE.AND.EX UP3, UPT, UR5, URZ, UPT, UP3 ;  /* 0x000000ff0500728c */ /* 0x000fc6000bf65330 */
[----:B------:R-:W2:Y:S08]  /*5bd0*/  LDC.64 R32, c[0x0][0x348] ;  /* 0x0000d200ff207b82 */ /* 0x000eb00000000a00 */
[----:B------:R-:W4:Y:S08]  /*5be0*/  LDC.64 R16, c[0x0][0xb10] ;  /* 0x0002c400ff107b82 */ /* 0x000f300000000a00 */
[----:B------:R-:W1:Y:S08]  /*5bf0*/  LDC.64 R6, c[0x0][0xb18] ;  /* 0x0002c600ff067b82 */ /* 0x000e700000000a00 */
[----:B------:R-:W1:Y:S08]  /*5c00*/  LDC.64 R4, c[0x0][0xb28] ;  /* 0x0002ca00ff047b82 */ /* 0x000e700000000a00 */
[----:B---3--:R-:W1:Y:S02]  /*5c10*/  LDC R24, c[0x0][0x374] ;  /* 0x0000dd00ff187b82 */ /* 0x008e640000000800 */
.L_x_126:
[C---:B------:R-:W-:Y:S02]  /*5c20*/  LEA R0, R29.reuse, UR6, 0x3 ;  /* 0x000000061d007c11 */ /* 0x040fe4000f8e18ff */
[----:B------:R-:W-:Y:S02]  /*5c30*/  SHF.L.U32 R3, R28, 0x1f, RZ ;  /* 0x0000001f1c037819 */ /* 0x000fe400000006ff */
[----:B------:R-:W-:Y:S02]  /*5c40*/  LEA R20, R29, UR6, 0x4 ;  /* 0x000000061d147c11 */ /* 0x000fe4000f8e20ff */
[----:B---3--:R-:W3:Y:S02]  /*5c50*/  SYNCS.PHASECHK.TRANS64.TRYWAIT P0, [R0+URZ+0x380], R3 ;  /* 0x00038003000075a7 */ /* 0x008ee400080011ff */
[----:B---3--:R-:W-:Y:S05]  /*5c60*/  @!P0 BRA `(.L_x_119) ;  /* 0x0000003c00d88947 */ /* 0x008fea0003800000 */
.L_x_273:
[----:B------:R-:W-:Y:S01]  /*5c70*/  ISETP.GE.AND P0, PT, R40, 0x1, PT ;  /* 0x000000012800780c */ /* 0x000fe20003f06270 */
[----:B------:R-:W1:Y:S01]  /*5c80*/  LDS.128 R20, [R20+0x410] ;  /* 0x0004100014147984 */ /* 0x000e620000000c00 */
[----:B------:R-:W-:Y:S01]  /*5c90*/  ISETP.NE.U32.AND P4, PT, RZ, UR4, PT ;  /* 0x00000004ff007c0c */ /* 0x000fe2000bf85070 */
[----:B---3--:R-:W-:Y:S01]  /*5ca0*/  VIADD R0, R0, 0x390 ;  /* 0x0000039000007836 */ /* 0x008fe20000000000 */
[----:B------:R-:W-:Y:S02]  /*5cb0*/  SHF.L.U32 R26, R30, 0x1f, RZ ;  /* 0x0000001f1e1a7819 */ /* 0x000fe400000006ff */
[----:B------:R-:W-:Y:S02]  /*5cc0*/  ISETP.NE.AND.EX P4, PT, RZ, UR5, PT, P4 ;  /* 0x00000005ff007c0c */ /* 0x000fe4000bf85340 */
[----:B------:R-:W-:Y:S01]  /*5cd0*/  PRMT R0, RZ, 0x654, R0 ;  /* 0x00000654ff007816 */ /* 0x000fe20000000000 */
[----:B------:R-:W-:Y:S01]  /*5ce0*/  @!PT LDS RZ, [RZ] ;  /* 0x00000000fffff984 */ /* 0x000fe20000000800 */
[----:B------:R-:W-:Y:S01]  /*5cf0*/  @!PT LDS RZ, [RZ] ;  /* 0x00000000fffff984 */ /* 0x000fe20000000800 */
[----:B------:R-:W-:Y:S01]  /*5d00*/  @!PT LDS RZ, [RZ] ;  /* 0x00000000fffff984 */ /* 0x000fe20000000800 */
[----:B------:R-:W-:Y:S01]  /*5d10*/  @!PT LDS RZ, [RZ] ;  /* 0x00000000fffff984 */ /* 0x000fe20000000800 */
[----:B------:R3:W-:Y:S06]  /*5d20*/  MEMBAR.ALL.CTA ;  /* 0x0000000000007992 */ /* 0x0007ec0000008000 */
[----:B---3--:R-:W3:Y:S02]  /*5d30*/  FENCE.VIEW.ASYNC.S ;  /* 0x00000000000073c6 */ /* 0x008ee40000000000 */
[----:B---3--:R3:W-:Y:S01]  /*5d40*/  SYNCS.ARRIVE.TRANS64.RED.A1T0 RZ, [R0+URZ], RZ ;  /* 0x000000ff00ff79a7 */ /* 0x0087e200081004ff */
[----:B-1----:R-:W-:Y:S11]  /*5d50*/  LOP3.LUT P3, RZ, R22, 0x1, RZ, 0xc0, !PT ;  /* 0x0000000116ff7812 */ /* 0x002ff6000786c0ff */
[----:B------:R-:W-:Y:S02]  /*5d60*/  @!UPT UIADD3 URZ, UPT, UPT, URZ, URZ, URZ ;  /* 0x000000fffffff290 */ /* 0x000fe4000fffe0ff */
[----:B------:R-:W-:Y:S02]  /*5d70*/  @P3 MOV R13, R20 ;  /* 0x00000014000d3202 */ /* 0x000fe40000000f00 */
[----:B------:R-:W-:Y:S01]  /*5d80*/  @P3 LOP3.LUT R8, R21, 0xffff, RZ, 0xc0, !PT ;  /* 0x0000ffff15083812 */ /* 0x000fe200078ec0ff */
[----:B---3--:R-:W-:Y:S06]  /*5d90*/  @!P0 BRA `(.L_x_120) ;  /* 0x0000000000a48947 */ /* 0x008fec0003800000 */
[----:B------:R-:W-:Y:S01]  /*5da0*/  IMAD.HI.U32 R31, R24, R7, RZ ;  /* 0x00000007181f7227 */ /* 0x000fe200078e00ff */
[----:B------:R-:W-:Y:S02]  /*5db0*/  ISETP.NE.AND P0, PT, R6, 0x1, PT ;  /* 0x000000010600780c */ /* 0x000fe40003f05270 */
[----:B------:R-:W-:Y:S01]  /*5dc0*/  ISETP.NE.AND P2, PT, R40, 0x1, PT ;  /* 0x000000012800780c */ /* 0x000fe20003f45270 */
[----:B----4-:R-:W-:Y:S01]  /*5dd0*/  IMAD.HI.U32 R34, R19, R16, RZ ;  /* 0x0000001013227227 */ /* 0x010fe200078e00ff */
[----:B------:R-:W-:Y:S02]  /*5de0*/  SHF.R.U32.HI R31, RZ, R18, R31 ;  /* 0x00000012ff1f7219 */ /* 0x000fe4000001161f */
[----:B------:R-:W-:Y:S01]  /*5df0*/  ISETP.NE.AND P5, PT, R2, 0x1, PT ;  /* 0x000000010200780c */ /* 0x000fe20003fa5270 */
[----:B------:R-:W-:Y:S01]  /*5e00*/  IMAD.HI.U32 R36, R13, R16, RZ ;  /* 0x000000100d247227 */ /* 0x000fe200078e00ff */
[----:B------:R-:W-:Y:S02]  /*5e10*/  SHF.R.U32.HI R34, RZ, R17, R34 ;  /* 0x00000011ff227219 */ /* 0x000fe40000011622 */
[----:B------:R-:W-:Y:S01]  /*5e20*/  SEL R3, R24, R31, !P0 ;  /* 0x0000001f18037207 */ /* 0x000fe20004000000 */
[C---:B------:R-:W-:Y:S01]  /*5e30*/  IMAD.HI.U32 R31, R8.reuse, R7, RZ ;  /* 0x00000007081f7227 */ /* 0x040fe200078e00ff */
[----:B------:R-:W-:Y:S02]  /*5e40*/  SEL R11, R19, R34, !P5 ;  /* 0x00000022130b7207 */ /* 0x000fe40006800000 */
[----:B------:R-:W-:Y:S01]  /*5e50*/  SHF.R.U32.HI R36, RZ, R17, R36 ;  /* 0x00000011ff247219 */ /* 0x000fe20000011624 */
[----:B------:R-:W-:Y:S01]  /*5e60*/  IMAD.HI.U32 R38, R3, R4, RZ ;  /* 0x0000000403267227 */ /* 0x000fe200078e00ff */
[----:B------:R-:W-:Y:S03]  /*5e70*/  SHF.R.U32.HI R31, RZ, R18, R31 ;  /* 0x00000012ff1f7219 */ /* 0x000fe6000001161f */
[----:B------:R-:W-:Y:S01]  /*5e80*/  IMAD.HI.U32 R34, R11, R4, RZ ;  /* 0x000000040b227227 */ /* 0x000fe200078e00ff */
[----:B------:R-:W-:Y:S02]  /*5e90*/  @P2 SHF.R.U32.HI R3, RZ, R5, R38 ;  /* 0x00000005ff032219 */ /* 0x000fe40000011626 */
[----:B------:R-:W-:Y:S02]  /*5ea0*/  SEL R9, R8, R31, !P0 ;  /* 0x0000001f08097207 */ /* 0x000fe40004000000 */
[----:B------:R-:W-:Y:S01]  /*5eb0*/  @P2 SHF.R.U32.HI R11, RZ, R5, R34 ;  /* 0x00000005ff0b2219 */ /* 0x000fe20000011622 */
[C---:B------:R-:W-:Y:S01]  /*5ec0*/  IMAD R10, R40.reuse, R3, RZ ;  /* 0x00000003280a7224 */ /* 0x040fe200078e02ff */
[----:B------:R-:W-:Y:S01]  /*5ed0*/  SEL R3, R13, R36, !P5 ;  /* 0x000000240d037207 */ /* 0x000fe20006800000 */
[C---:B------:R-:W-:Y:S03]  /*5ee0*/  IMAD.HI.U32 R14, R9.reuse, R4, RZ ;  /* 0x00000004090e7227 */ /* 0x040fe600078e00ff */
[----:B------:R-:W-:Y:S01]  /*5ef0*/  ISETP.GE.AND P0, PT, R9, R10, PT ;  /* 0x0000000a0900720c */ /* 0x000fe20003f06270 */
[C---:B------:R-:W-:Y:S01]  /*5f00*/  IMAD R12, R40.reuse, R11, RZ ;  /* 0x0000000b280c7224 */ /* 0x040fe200078e02ff */
[-C--:B------:R-:W-:Y:S04]  /*5f10*/  SHF.R.U32.HI R14, RZ, R5.reuse, R14 ;  /* 0x00000005ff0e7219 */ /* 0x080fe8000001160e */
[----:B------:R-:W-:Y:S02]  /*5f20*/  ISETP.GE.OR P0, PT, R3, R12, P0 ;  /* 0x0000000c0300720c */ /* 0x000fe40000706670 */
[----:B------:R-:W-:Y:S05]  /*5f30*/  SEL R15, R9, R14, !P2 ;  /* 0x0000000e090f7207 */ /* 0x000fea0005000000 */
[----:B------:R-:W-:Y:S04]  /*5f40*/  IMAD.MOV R14, RZ, RZ, -R15 ;  /* 0x000000ffff0e7224 */ /* 0x000fe800078e0a0f */
[----:B------:R-:W-:Y:S02]  /*5f50*/  IMAD R14, R40, R14, R9 ;  /* 0x0000000e280e7224 */ /* 0x000fe400078e0209 */
[C---:B------:R-:W-:Y:S05]  /*5f60*/  @!P0 IMAD.HI.U32 R10, R3.reuse, R4, RZ ;  /* 0x00000004030a8227 */ /* 0x040fea00078e00ff */
[----:B------:R-:W-:Y:S04]  /*5f70*/  @!P0 SHF.R.U32.HI R10, RZ, R5, R10 ;  /* 0x00000005ff0a8219 */ /* 0x000fe8000001160a */
[----:B------:R-:W-:Y:S01]  /*5f80*/  @!P0 SEL R0, R3, R10, !P2 ;  /* 0x0000000a03008207 */ /* 0x000fe20005000000 */
[----:B------:R-:W-:Y:S03]  /*5f90*/  IMAD.MOV R10, RZ, RZ, -R3 ;  /* 0x000000ffff0a7224 */ /* 0x000fe600078e0a03 */
[----:B------:R-:W-:Y:S01]  /*5fa0*/  @!P0 IADD3 R15, PT, PT, R15, -R0, RZ ;  /* 0x800000000f0f8210 */ /* 0x000fe20007ffe0ff */
[----:B------:R-:W-:Y:S01]  /*5fb0*/  @!P0 IMAD R0, R11, R14, R0 ;  /* 0x0000000e0b008224 */ /* 0x000fe200078e0200 */
[----:B------:R-:W-:Y:S01]  /*5fc0*/  IADD3 R11, PT, PT, -R9, RZ, RZ ;  /* 0x000000ff090b7210 */ /* 0x000fe20007ffe1ff */
[----:B------:R-:W-:Y:S02]  /*5fd0*/  IMAD R13, R2, R10, R13 ;  /* 0x0000000a020d7224 */ /* 0x000fe400078e020d */
[----:B------:R-:W-:Y:S02]  /*5fe0*/  @!P0 IMAD R9, R15, R40, R3 ;  /* 0x000000280f098224 */ /* 0x000fe400078e0203 */
[----:B------:R-:W-:Y:S02]  /*5ff0*/  @!P0 IMAD.MOV.U32 R3, RZ, RZ, R0 ;  /* 0x000000ffff038224 */ /* 0x000fe400078e0000 */
[----:B------:R-:W-:Y:S02]  /*6000*/  IMAD R8, R6, R11, R8 ;  /* 0x0000000b06087224 */ /* 0x000fe400078e0208 */
[----:B------:R-:W-:Y:S02]  /*6010*/  IMAD R13, R3, R2, R13 ;  /* 0x00000002030d7224 */ /* 0x000fe400078e020d */
[----:B------:R-:W-:Y:S02]  /*6020*/  IMAD R8, R9, R6, R8 ;  /* 0x0000000609087224 */ /* 0x000fe400078e0208 */
.L_x_120:
[----:B------:R-:W-:Y:S05]  /*6030*/  BRA.U UP1, `(.L_x_121) ;  /* 0x0000000101107547 */ /* 0x000fea000b800000 */
[----:B------:R-:W-:Y:S04]  /*6040*/  MOV R0, UR13 ;  /* 0x0000000d00007c02 */ /* 0x000fe80008000f00 */
[----:B------:R-:W-:Y:S04]  /*6050*/  SHF.L.U32 R3, R0, 0x1f, RZ ;  /* 0x0000001f00037819 */ /* 0x000fe800000006ff */
[----:B------:R-:W1:Y:S02]  /*6060*/  SYNCS.PHASECHK.TRANS64.TRYWAIT P0, [UR6+0x378], R3 ;  /* 0x00037803ff0075a7 */ /* 0x000e640008001106 */
[----:B-1----:R-:W-:Y:S05]  /*6070*/  @!P0 BRA `(.L_x_122) ;  /* 0x0000003800e88947 */ /* 0x002fea0003800000 */
.L_x_121:
[----:B------:R-:W-:Y:S05]  /*6080*/  BRA.U !UP3, `(.L_x_123) ;  /* 0x000000010b347547 */ /* 0x000fea000b800000 */
[----:B------:R-:W-:Y:S01]  /*6090*/  UPLOP3.LUT UP0, UPT, UPT, UPT, UP2, 0x80, 0x8 ;  /* 0x000000000008789c */ /* 0x000fe20003f0f020 */
[----:B-1----:R-:W-:Y:S02]  /*60a0*/  HFMA2 R0, -RZ, RZ, 0, 5.9604644775390625e-08 ;  /* 0x00000001ff007431 */ /* 0x002fe400000001ff */
[----:B------:R-:W-:Y:S03]  /*60b0*/  IMAD.MOV.U32 R96, RZ, RZ, 0x1 ;  /* 0x00000001ff607424 */ /* 0x000fe600078e00ff */
[----:B------:R-:W-:Y:S05]  /*60c0*/  PLOP3.LUT P0, PT, PT, PT, UP0, 0x80, 0x8 ;  /* 0x000000000008781c */ /* 0x000fea0003f0f008 */
[----:B------:R-:W1:Y:S01]  /*60d0*/  @UP0 LDCU.64 UR8, c[0x0][0x888] ;  /* 0x00011100ff0807ac */ /* 0x000e620008000a00 */
[----:B------:R-:W-:Y:S07]  /*60e0*/  @UP0 UIMAD UR7, UR36, UR4, URZ ;  /* 0x00000004240702a4 */ /* 0x000fee000f8e02ff */
[----:B------:R-:W-:Y:S01]  /*60f0*/  @!P0 PRMT R96, R0, 0x7610, R96 ;  /* 0x0000761000608816 */ /* 0x000fe20000000060 */
[----:B-1----:R-:W-:Y:S03]  /*6100*/  @UP0 UIMAD.WIDE UR8, UR7, 0x4, UR8 ;  /* 0x00000004070808a5 */ /* 0x002fe6000f8e0208 */
[----:B------:R-:W1:Y:S03]  /*6110*/  @!UP0 LDCU UR7, c[0x0][0x880] ;  /* 0x00011000ff0787ac */ /* 0x000e660008000800 */
[----:B------:R-:W-:Y:S01]  /*6120*/  IMAD.U32 R10, RZ, RZ, UR8 ;  /* 0x00000008ff0a7e24 */ /* 0x000fe2000f8e00ff */
[----:B------:R-:W-:Y:S05]  /*6130*/  MOV R11, UR9 ;  /* 0x00000009000b7c02 */ /* 0x000fea0008000f00 */
[----:B-----5:R3:W5:Y:S02]  /*6140*/  @P0 LDG.E R49, desc[UR40][R10.64] ;  /* 0x000000280a310981 */ /* 0x020764000c1e1900 */
[----:B-1-3--:R-:W-:Y:S07]  /*6150*/  @!P0 IMAD.U32 R49, RZ, RZ, UR7 ;  /* 0x00000007ff318e24 */ /* 0x00afee000f8e00ff */
.L_x_123:
[----:B-----5:R-:W-:Y:S01]  /*6160*/  @!P4 FSETP.EQ.AND P5, PT, R49, RZ, PT ;  /* 0x000000ff3100c20b */ /* 0x020fe20003fa2000 */
[----:B------:R-:W-:Y:S01]  /*6170*/  @!UPT UIADD3 URZ, UPT, UPT, URZ, URZ, URZ ;  /* 0x000000fffffff290 */ /* 0x000fe2000fffe0ff */
[----:B------:R-:W-:Y:S11]  /*6180*/  @!P4 BRA `(.L_x_124) ;  /* 0x000000000014c947 */ /* 0x000ff60003800000 */
[----:B------:R-:W-:Y:S02]  /*6190*/  LOP3.LUT P0, RZ, R96, 0xff, RZ, 0xc0, !PT ;  /* 0x000000ff60ff7812 */ /* 0x000fe4000780c0ff */
[----:B------:R-:W-:Y:S04]  /*61a0*/  PLOP3.LUT P5, PT, PT, PT, UP0, 0x80, 0x8 ;  /* 0x000000000008781c */ /* 0x000fe80003faf008 */
[----:B------:R-:W-:Y:S07]  /*61b0*/  PLOP3.LUT P5, PT, P5, PT, PT, 0x8, 0x80 ;  /* 0x000000000080781c */ /* 0x000fee0002fae170 */
[----:B------:R-:W-:Y:S11]  /*61c0*/  @P0 FSETP.EQ.AND P5, PT, R49, RZ, PT ;  /* 0x000000ff3100020b */ /* 0x000ff60003fa2000 */
[----:B------:R-:W-:Y:S02]  /*61d0*/  @!UPT UIADD3 URZ, UPT, UPT, URZ, URZ, URZ ;  /* 0x000000fffffff290 */ /* 0x000fe4000fffe0ff */
.L_x_124:
[----:B------:R-:W3:Y:S01]  /*61e0*/  SYNCS.PHASECHK.TRANS64.TRYWAIT P4, [UR6+0x368], R26 ;  /* 0x0003681aff0075a7 */ /* 0x000ee20008081106 */
[----:B------:R-:W-:Y:S01]  /*61f0*/  @P3 SHF.R.U32.HI R27, RZ, 0x10, R21 ;  /* 0x00000010ff1b3819 */ /* 0x000fe20000011615 */
[----:B------:R-:W-:Y:S01]  /*6200*/  VIADD R29, R29, 0x1 ;  /* 0x000000011d1d7836 */ /* 0x000fe20000000000 */
[----:B------:R-:W5:Y:S08]  /*6210*/  LDC.64 R14, c[0x0][0xb10] ;  /* 0x0002c400ff0e7b82 */ /* 0x000f700000000a00 */
[----:B------:R-:W2:Y:S08]  /*6220*/  LDC.64 R10, c[0x0][0xb18] ;  /* 0x0002c600ff0a7b82 */ /* 0x000eb00000000a00 */
[----:B-1----:R-:W1:Y:S08]  /*6230*/  @!P1 LDC R0, c[0x0][0xb20] ;  /* 0x0002c800ff009b82 */ /* 0x002e700000000800 */
[----:B------:R-:W4:Y:S01]  /*6240*/  @!P1 LDC R3, c[0x0][0xb0c] ;  /* 0x0002c300ff039b82 */ /* 0x000f220000000800 */
[----:B-----5:R-:W-:Y:S05]  /*6250*/  @!P1 IMAD.HI.U32 R14, R13, R14, RZ ;  /* 0x0000000e0d0e9227 */ /* 0x020fea00078e00ff */
[----:B------:R-:W-:Y:S01]  /*6260*/  @!P1 SHF.R.U32.HI R14, RZ, R15, R14 ;  /* 0x0000000fff0e9219 */ /* 0x000fe2000001160e */
[----:B--2---:R-:W-:Y:S01]  /*6270*/  @!P1 IMAD.HI.U32 R11, R8, R11, RZ ;  /* 0x0000000b080b9227 */ /* 0x004fe200078e00ff */
[----:B------:R-:W-:Y:S04]  /*6280*/  @!P1 ISETP.NE.AND P0, PT, R10, 0x1, PT ;  /* 0x000000010a00980c */ /* 0x000fe80003f05270 */
[----:B-1----:R-:W-:Y:S02]  /*6290*/  @!P1 SHF.R.U32.HI R9, RZ, R0, R11 ;  /* 0x00000000ff099219 */ /* 0x002fe4000001160b */
[----:B----4-:R-:W-:Y:S02]  /*62a0*/  @!P1 ISETP.NE.AND P2, PT, R3, 0x1, PT ;  /* 0x000000010300980c */ /* 0x010fe40003f45270 */
[----:B------:R-:W-:Y:S02]  /*62b0*/  @!P1 SEL R9, R8, R9, !P0 ;  /* 0x0000000908099207 */ /* 0x000fe40004000000 */
[----:B------:R-:W-:Y:S02]  /*62c0*/  ELECT P0, URZ, PT ;  /* 0x0000000000ff782f */ /* 0x000fe40003800000 */
[----:B------:R-:W-:Y:S05]  /*62d0*/  @!P1 SEL R14, R13, R14, !P2 ;  /* 0x0000000e0d0e9207 */ /* 0x000fea0005000000 */
[----:B------:R-:W-:Y:S02]  /*62e0*/  @!P1 IMAD.IADD R0, R9, 0x1, -R14 ;  /* 0x0000000109009824 */ /* 0x000fe400078e0a0e */
[----:B------:R-:W-:Y:S02]  /*62f0*/  @!P1 IMAD.IADD R9, R14, 0x1, -R9 ;  /* 0x000000010e099824 */ /* 0x000fe400078e0a09 */
[----:B------:R-:W-:Y:S02]  /*6300*/  @!P1 IMAD R13, R0, R3, R13 ;  /* 0x00000003000d9224 */ /* 0x000fe400078e020d */
[----:B------:R-:W-:Y:S01]  /*6310*/  @!P1 IMAD R8, R9, R10, R8 ;  /* 0x0000000a09089224 */ /* 0x000fe200078e0208 */
[----:B---3--:R-:W-:Y:S06]  /*6320*/  @!P4 BRA `(.L_x_125) ;  /* 0x000000380054c947 */ /* 0x008fec0003800000 */
.L_x_276:
[----:B------:R-:W-:Y:S01]  /*6330*/  PLOP3.LUT P5, PT, P5, P0, PT, 0xf2, 0x2f ;  /* 0x00000000002f781c */ /* 0x000fe20002fa1e72 */
[----:B------:R-:W-:Y:S01]  /*6340*/  UMOV UR14, 0x0 ;  /* 0x00000000000e7882 */ /* 0x000fe20000000000 */
[----:B------:R-:W-:Y:S01]  /*6350*/  LOP3.LUT R30, R30, 0x1, RZ, 0x3c, !PT ;  /* 0x000000011e1e7812 */ /* 0x000fe200078e3cff */
[----:B------:R-:W-:Y:S01]  /*6360*/  UMOV UR15, 0x10000000 ;  /* 0x10000000000f7882 */ /* 0x000fe20000000000 */
[----:B------:R-:W-:Y:S01]  /*6370*/  UMOV UR12, UR36 ;  /* 0x00000024000c7c82 */ /* 0x000fe20008000000 */
[----:B------:R-:W-:Y:S08]  /*6380*/  @P3 R2UR UR36, R27 ;  /* 0x000000001b2432ca */ /* 0x000ff000000e0000 */
[----:B-1----:R-:W-:Y:S01]  /*6390*/  @!P5 IADD3 R3, P0, PT, R32, 0x580, RZ ;  /* 0x000005802003d810 */ /* 0x002fe20007f1e0ff */
[----:B------:R-:W-:Y:S01]  /*63a0*/  @!P5 IMAD.SHL.U32 R91, R91, 0x40, RZ ;  /* 0x000000405b5bd824 */ /* 0x000fe200078e00ff */
[----:B------:R-:W-:Y:S01]  /*63b0*/  VOTEU.ALL UP1, P5 ;  /* 0x0000000000ff7886 */ /* 0x000fe20002820000 */
[----:B------:R-:W-:Y:S01]  /*63c0*/  @!P5 IMAD.SHL.U32 R97, R97, 0x40, RZ ;  /* 0x000000406161d824 */ /* 0x000fe200078e00ff */
[----:B------:R-:W-:Y:S01]  /*63d0*/  @!P5 R2UR UR8, R3 ;  /* 0x000000000308d2ca */ /* 0x000fe200000e0000 */
[----:B------:R-:W-:Y:S01]  /*63e0*/  @!P5 IMAD.X R0, RZ, RZ, R33, P0 ;  /* 0x000000ffff00d224 */ /* 0x000fe200000e0621 */
[----:B------:R-:W-:Y:S01]  /*63f0*/  @!P5 R2UR UR10, R91 ;  /* 0x000000005b0ad2ca */ /* 0x000fe200000e0000 */
[----:B------:R-:W-:Y:S01]  /*6400*/  @!UP1 UIADD3 UR9, UPT, UPT, UR6, 0x360, URZ ;  /* 0x0000036006099890 */ /* 0x000fe2000fffe0ff */
[----:B------:R-:W-:Y:S01]  /*6410*/  @!P5 R2UR UR11, R97 ;  /* 0x00000000610bd2ca */ /* 0x000fe200000e0000 */
[----:B------:R-:W-:Y:S01]  /*6420*/  IMAD.IADD R91, R8, 0x1, R79 ;  /* 0x00000001085b7824 */ /* 0x000fe200078e024f */
[----:B------:R-:W-:Y:S01]  /*6430*/  @!P5 R2UR UR7, R0 ;  /* 0x000000000007d2ca */ /* 0x000fe200000e0000 */
[----:B------:R-:W-:Y:S01]  /*6440*/  IMAD.IADD R97, R13, 0x1, R90 ;  /* 0x000000010d617824 */ /* 0x000fe200078e025a */
[C---:B------:R-:W-:Y:S04]  /*6450*/  ISETP.NE.AND P0, PT, R29.reuse, 0x2, PT ;  /* 0x000000021d00780c */ /* 0x040fe80003f05270 */
[----:B------:R-:W-:Y:S01]  /*6460*/  SEL R3, RZ, 0x1, P0 ;  /* 0x00000001ff037807 */ /* 0x000fe20000000000 */
[----:B------:R-:W-:Y:S01]  /*6470*/  IMAD.U32 R10, RZ, RZ, UR8 ;  /* 0x00000008ff0a7e24 */ /* 0x000fe2000f8e00ff */
[----:B------:R-:W-:Y:S01]  /*6480*/  @!UP1 UIADD3 UR8, UPT, UPT, UR6, 0x600, URZ ;  /* 0x0000060006089890 */ /* 0x000fe2000fffe0ff */
[----:B------:R-:W-:Y:S01]  /*6490*/  SEL R29, R29, RZ, P0 ;  /* 0x000000ff1d1d7207 */ /* 0x000fe20000000000 */
[----:B------:R-:W-:Y:S01]  /*64a0*/  VOTEU.ALL UP1, P5 ;  /* 0x0000000000ff7886 */ /* 0x000fe20002820000 */
[----:B------:R-:W-:Y:S02]  /*64b0*/  LOP3.LUT R28, R28, R3, RZ, 0x3c, !PT ;  /* 0x000000031c1c7212 */ /* 0x000fe400078e3cff */
[----:B------:R-:W-:Y:S01]  /*64c0*/  IMAD.U32 R11, RZ, RZ, UR7 ;  /* 0x00000007ff0b7e24 */ /* 0x000fe2000f8e00ff */
[----:B------:R-:W-:Y:S04]  /*64d0*/  @!P5 R2UR UR16, R10 ;  /* 0x000000000a10d2ca */ /* 0x000fe800000e0000 */
[----:B------:R-:W-:Y:S11]  /*64e0*/  @!P5 R2UR UR17, R11 ;  /* 0x000000000b11d2ca */ /* 0x000ff600000e0000 */
[----:B------:R-:W-:Y:S02]  /*64f0*/  @!UPT UIADD3 URZ, UPT, UPT, URZ, URZ, URZ ;  /* 0x000000fffffff290 */ /* 0x000fe4000fffe0ff */
[----:B------:R3:W-:Y:S01]  /*6500*/  @!UP1 UTMALDG.3D [UR8], [UR16], desc[UR14] ;  /* 0x00000e08100095b4 */ /* 0x0007e20008011000 */
[----:B------:R3:W-:Y:S01]  /*6510*/  @!P5 SYNCS.ARRIVE.TRANS64.RED.A0TR RZ, [UR6+0x360], R25 ;  /* 0x00036019ffffd9a7 */ /* 0x0007e20008300406 */
[----:B------:R-:W-:Y:S01]  /*6520*/  UPLOP3.LUT UP1, UPT, UPT, UPT, UPT, 0x80, 0x8 ;  /* 0x000000000008789c */ /* 0x000fe20003f2f070 */
[----:B------:R-:W-:Y:S01]  /*6530*/  SYNCS.ARRIVE.TRANS64.RED.A1T0 RZ, [UR37], RZ ;  /* 0x000000ffffff79a7 */ /* 0x000fe20008100425 */
[----:B------:R-:W-:Y:S09]  /*6540*/  @P3 BRA `(.L_x_126) ;  /* 0xfffffff400b43947 */ /* 0x000ff2000383ffff */
[----:B------:R-:W-:Y:S07]  /*6550*/  MOV R0, UR6 ;  /* 0x0000000600007c02 */ /* 0x000fee0008000f00 */
.L_x_127:
[----:B-1----:R-:W-:-:S04]  /*6560*/  SHF.L.U32 R3, R30, 0x1f, RZ ;  /* 0x0000001f1e037819 */ /* 0x002fc800000006ff */
[----:B------:R1:W2:Y:S03]  /*6570*/  SYNCS.PHASECHK.TRANS64.TRYWAIT P0, [R0+URZ+0x368], R3 ;  /* 0x00036803000075a7 */ /* 0x0002a600080011ff */
[----:B--2---:R-:W-:Y:S05]  /*6580*/  @!P0 NANOSLEEP.SYNCS 0x989680 ;  /* 0x009896800000895d */ /* 0x004fea0003900000 */
[----:B------:R-:W2:Y:S02]  /*6590*/  @!P0 SYNCS.PHASECHK.TRANS64 P0, [R0+URZ+0x368], R3 ;  /* 0x00036803000085a7 */ /* 0x000ea400080010ff */
[----:B--23--:R-:W-:Y:S05]  /*65a0*/  @P0 EXIT ;  /* 0x000000000000094d */ /* 0x00cfea0003800000 */
[----:B------:R-:W-:Y:S05]  /*65b0*/  BRA `(.L_x_127) ;  /* 0xfffffffc00e87947 */ /* 0x000fea000383ffff */
.L_x_118:
[----:B------:R-:W-:-:S06]  /*65c0*/  UISETP.GE.AND UP1, UPT, UR8, 0x4, UPT ;  /* 0x000000040800788c */ /* 0x000fcc000bf26270 */
[----:B------:R-:W-:-:S13]  /*65d0*/  PLOP3.LUT P0, PT, PT, PT, UP1, 0x80, 0x8 ;  /* 0x000000000008781c */ /* 0x000fda0003f0f018 */
[----:B------:R-:W-:Y:S05]  /*65e0*/  @!P0 EXIT ;  /* 0x000000000000894d */ /* 0x000fea0003800000 */
[----:B------:R-:W-:Y:S01]  /*65f0*/  BAR.SYNC.DEFER_BLOCKING 0x6, 0xa0 ;  /* 0x0182800000007b1d */ /* 0x000fe20000010000 */
[C---:B------:R-:W-:Y:S02]  /*6600*/  IMAD.SHL.U32 R5, R101.reuse, 0x40, RZ ;  /* 0x0000004065057824 */ /* 0x040fe400078e00ff */
[----:B------:R-:W-:Y:S02]  /*6610*/  HFMA2 R111, -RZ, RZ, 0, 0 ;  /* 0x00000000ff6f7431 */ /* 0x000fe400000001ff */
[C---:B------:R-:W-:Y:S01]  /*6620*/  IMAD.SHL.U32 R0, R101.reuse, 0x20, RZ ;  /* 0x0000002065007824 */ /* 0x040fe200078e00ff */
[----:B------:R-:W-:Y:S01]  /*6630*/  CS2R R106, SRZ ;  /* 0x00000000006a7805 */ /* 0x000fe2000001ff00 */
[----:B------:R-:W-:Y:S01]  /*6640*/  IMAD.SHL.U32 R2, R101, 0x2, RZ ;  /* 0x0000000265027824 */ /* 0x000fe200078e00ff */
[----:B------:R-:W-:Y:S01]  /*6650*/  UMOV UR43, 0x400 ;  /* 0x00000400002b7882 */ /* 0x000fe20000000000 */
[----:B------:R-:W1:Y:S01]  /*6660*/  LDC R99, c[0x0][0x370] ;  /* 0x0000dc00ff637b82 */ /* 0x000e620000000800 */
[----:B------:R-:W-:Y:S01]  /*6670*/  ULEA UR43, UR37, UR43, 0x18 ;  /* 0x0000002b252b7291 */ /* 0x000fe2000f8ec0ff */
[----:B------:R-:W-:Y:S01]  /*6680*/  LOP3.LUT R7, R5, 0x180, RZ, 0xc0, !PT ;  /* 0x0000018005077812 */ /* 0x000fe200078ec0ff */
[C---:B------:R-:W-:Y:S01]  /*6690*/  IMAD.SHL.U32 R103, R101.reuse, 0x8, RZ ;  /* 0x0000000865677824 */ /* 0x040fe200078e00ff */
[----:B------:R-:W-:Y:S01]  /*66a0*/  LOP3.LUT R0, R0, 0xc00, RZ, 0xc0, !PT ;  /* 0x00000c0000007812 */ /* 0x000fe200078ec0ff */
[----:B------:R-:W-:Y:S01]  /*66b0*/  IMAD.U32 R46, R101, 0x10000, RZ ;  /* 0x00010000652e7824 */ /* 0x000fe200078e00ff */
[----:B------:R-:W-:Y:S01]  /*66c0*/  LOP3.LUT R2, R7, 0x20, R2, 0xf8, !PT ;  /* 0x0000002007027812 */ /* 0x000fe200078ef802 */
[----:B------:R-:W-:Y:S01]  /*66d0*/  UIADD3 UR4, UPT, UPT, UR43, 0x1600, URZ ;  /* 0x000016002b047890 */ /* 0x000fe2000fffe0ff */
[----:B------:R-:W2:Y:S01]  /*66e0*/  LDC R42, c[0x0][0xb0c] ;  /* 0x0002c300ff2a7b82 */ /* 0x000ea20000000800 */
[----:B------:R-:W-:Y:S01]  /*66f0*/  LOP3.LUT R0, R0, 0x40, R5, 0xf8, !PT ;  /* 0x0000004000007812 */ /* 0x000fe200078ef805 */
[----:B------:R-:W-:Y:S01]  /*6700*/  IMAD.MOV.U32 R44, RZ, RZ, RZ ;  /* 0x000000ffff2c7224 */ /* 0x000fe200078e00ff */
[----:B------:R-:W-:Y:S01]  /*6710*/  LOP3.LUT R103, R2, 0x30, R103, 0x78, !PT ;  /* 0x0000003002677812 */ /* 0x000fe200078e7867 */
[----:B------:R-:W-:Y:S01]  /*6720*/  IMAD.MOV.U32 R108, RZ, RZ, RZ ;  /* 0x000000ffff6c7224 */ /* 0x000fe200078e00ff */
[----:B------:R-:W-:Y:S01]  /*6730*/  LOP3.LUT R0, R0, 0x200, R5, 0xf8, !PT ;  /* 0x0000020000007812 */ /* 0x000fe200078ef805 */
[----:B------:R-:W-:Y:S01]  /*6740*/  IMAD.SHL.U32 R5, R101, 0x10, RZ ;  /* 0x0000001065057824 */ /* 0x000fe200078e00ff */
[----:B------:R-:W-:Y:S01]  /*6750*/  LOP3.LUT R46, R46, 0x600000, RZ, 0xc0, !PT ;  /* 0x006000002e2e7812 */ /* 0x000fe200078ec0ff */
[----:B------:R-:W4:Y:S01]  /*6760*/  LDC R98, c[0x0][0xb20] ;  /* 0x0002c800ff627b82 */ /* 0x000f220000000800 */
[----:B------:R-:W3:Y:S01]  /*6770*/  LDS R3, [UR43+0x430] ;  /* 0x0004302bff037984 */ /* 0x000ee20008000800 */
[----:B------:R-:W-:Y:S01]  /*6780*/  LOP3.LUT R103, R0, R103, RZ, 0xfc, !PT ;  /* 0x0000006700677212 */ /* 0x000fe200078efcff */
[----:B------:R-:W-:Y:S01]  /*6790*/  IMAD.U32 R109, RZ, RZ, UR4 ;  /* 0x00000004ff6d7e24 */ /* 0x000fe2000f8e00ff */
[----:B------:R-:W-:Y:S01]  /*67a0*/  LOP3.LUT R5, R5, 0x20, RZ, 0xc0, !PT ;  /* 0x0000002005057812 */ /* 0x000fe200078ec0ff */
[----:B------:R-:W1:Y:S01]  /*67b0*/  LDCU.64 UR46, c[0x0][0x348] ;  /* 0x00006900ff2e77ac */ /* 0x000e620008000a00 */
[----:B------:R-:W-:-:S02]  /*67c0*/  IADD3 R102, PT, PT, R103, UR43, RZ ;  /* 0x0000002b67667c10 */ /* 0x000fc4000fffe0ff */
[----:B------:R-:W1:Y:S01]  /*67d0*/  LDC R41, c[0x0][0xb30] ;  /* 0x0002cc00ff297b82 */ /* 0x000e620000000800 */
[----:B------:R-:W1:Y:S01]  /*67e0*/  LDCU.64 UR38, c[0x0][0x888] ;  /* 0x00011100ff2677ac */ /* 0x000e620008000a00 */
[----:B------:R-:W-:Y:S01]  /*67f0*/  IADD3 R102, PT, PT, -R5, 0x600, R102 ;  /* 0x0000060005667810 */ /* 0x000fe20007ffe166 */
[----:B------:R-:W-:-:S05]  /*6800*/  UIADD3 UR42, UPT, UPT, UR43, 0x600, URZ ;  /* 0x000006002b2a7890 */ /* 0x000fca000fffe0ff */
[----:B------:R-:W1:Y:S08]  /*6810*/  LDC.64 R88, c[0x0][0xb10] ;  /* 0x0002c400ff587b82 */ /* 0x000e700000000a00 */
[----:B------:R-:W1:Y:S08]  /*6820*/  LDC.64 R38, c[0x0][0xb18] ;  /* 0x0002c600ff267b82 */ /* 0x000e700000000a00 */
[----:B------:R-:W1:Y:S08]  /*6830*/  LDC.64 R84, c[0x0][0x888] ;  /* 0x00022200ff547b82 */ /* 0x000e700000000a00 */
[----:B------:R-:W1:Y:S01]  /*6840*/  LDC.64 R36, c[0x0][0xb28] ;  /* 0x0002ca00ff247b82 */ /* 0x000e620000000a00 */
[----:B---3--:R-:W-:-:S07]  /*6850*/  IMAD.IADD R46, R3, 0x1, R46 ;  /* 0x00000001032e7824 */ /* 0x008fce00078e022e */
[----:B------:R-:W3:Y:S08]  /*6860*/  LDC.64 R86, c[0x0][0x890] ;  /* 0x00022400ff567b82 */ /* 0x000ef00000000a00 */
[----:B------:R-:W1:Y:S08]  /*6870*/  LDC.64 R82, c[0x0][0x8b0] ;  /* 0x00022c00ff527b82 */ /* 0x000e700000000a00 */
[----:B------:R-:W1:Y:S08]  /*6880*/  LDC.64 R80, c[0x0][0x8a8] ;  /* 0x00022a00ff507b82 */ /* 0x000e700000000a00 */
[----:B--2-4-:R-:W1:Y:S02]  /*6890*/  LDC R100, c[0x0][0x374] ;  /* 0x0000dd00ff647b82 */ /* 0x014e640000000800 */
.L_x_145:
[----:B------:R-:W-:Y:S02]  /*68a0*/  LEA R0, R111, UR43, 0x3 ;  /* 0x0000002b6f007c11 */ /* 0x000fe4000f8e18ff */
[----:B------:R-:W-:Y:S02]  /*68b0*/  SHF.L.U32 R3, R107, 0x1f, RZ ;  /* 0x0000001f6b037819 */ /* 0x000fe400000006ff */
[----:B------:R-:W-:Y:S02]  /*68c0*/  LEA R16, R111, UR43, 0x4 ;  /* 0x0000002b6f107c11 */ /* 0x000fe4000f8e20ff */
[----:B--2---:R-:W2:Y:S02]  /*68d0*/  SYNCS.PHASECHK.TRANS64.TRYWAIT P0, [R0+URZ+0x380], R3 ;  /* 0x00038003000075a7 */ /* 0x004ea400080011ff */
[----:B-12---:R-:W-:Y:S05]  /*68e0*/  @!P0 BRA `(.L_x_128) ;  /* 0x0000003000fc8947 */ /* 0x006fea0003800000 */
.L_x_277:
[----:B------:R-:W4:Y:S01]  /*68f0*/  LDC.64 R12, c[0x0][0xb10] ;  /* 0x0002c400ff0c7b82 */ /* 0x000f220000000a00 */
[----:B------:R-:W3:Y:S01]  /*6900*/  LDS.128 R16, [R16+0x410] ;  /* 0x0004100010107984 */ /* 0x000ee20000000c00 */
[----:B-1----:R-:W-:Y:S01]  /*6910*/  ISETP.NE.AND P1, PT, R41, 0x1, PT ;  /* 0x000000012900780c */ /* 0x002fe20003f25270 */
[----:B--2---:R-:W-:Y:S01]  /*6920*/  VIADD R0, R0, 0x390 ;  /* 0x0000039000007836 */ /* 0x004fe20000000000 */
[----:B------:R-:W-:Y:S04]  /*6930*/  ISETP.GE.AND P0, PT, R40, 0x1, PT ;  /* 0x000000012800780c */ /* 0x000fe80003f06270 */
[----:B------:R-:W1:Y:S01]  /*6940*/  LDC.64 R10, c[0x0][0xb18] ;  /* 0x0002c600ff0a7b82 */ /* 0x000e620000000a00 */
[----:B------:R-:W-:Y:S01]  /*6950*/  PRMT R0, RZ, 0x654, R0 ;  /* 0x00000654ff007816 */ /* 0x000fe20000000000 */
[----:B------:R-:W-:Y:S01]  /*6960*/  @!PT LDS RZ, [RZ] ;  /* 0x00000000fffff984 */ /* 0x000fe20000000800 */
[----:B------:R-:W-:Y:S01]  /*6970*/  @!PT LDS RZ, [RZ] ;  /* 0x00000000fffff984 */ /* 0x000fe20000000800 */
[----:B------:R-:W-:Y:S01]  /*6980*/  @!PT LDS RZ, [RZ] ;  /* 0x00000000fffff984 */ /* 0x000fe20000000800 */
[----:B------:R-:W-:Y:S01]  /*6990*/  @!PT LDS RZ, [RZ] ;  /* 0x00000000fffff984 */ /* 0x000fe20000000800 */
[----:B------:R2:W-:Y:S06]  /*69a0*/  MEMBAR.ALL.CTA ;  /* 0x0000000000007992 */ /* 0x0005ec0000008000 */
[----:B--2---:R-:W2:Y:S01]  /*69b0*/  FENCE.VIEW.ASYNC.S ;  /* 0x00000000000073c6 */ /* 0x004ea20000000000 */
[----:B------:R-:W1:Y:S08]  /*69c0*/  @!P1 LDC R14, c[0x0][0xb20] ;  /* 0x0002c800ff0e9b82 */ /* 0x000e700000000800 */
[----:B------:R-:W1:Y:S01]  /*69d0*/  @!P1 LDC R9, c[0x0][0xb0c] ;  /* 0x0002c300ff099b82 */ /* 0x000e620000000800 */
[----:B--2---:R2:W-:Y:S01]  /*69e0*/  SYNCS.ARRIVE.TRANS64.RED.A1T0 RZ, [R0+URZ], RZ ;  /* 0x000000ff00ff79a7 */ /* 0x0045e200081004ff */
[----:B---3--:R-:W-:Y:S04]  /*69f0*/  LOP3.LUT P4, RZ, R18, 0x1, RZ, 0xc0, !PT ;  /* 0x0000000112ff7812 */ /* 0x008fe8000788c0ff */
[----:B------:R-:W-:Y:S09]  /*6a00*/  P2R R110, PR, RZ, 0x10 ;  /* 0x00000010ff6e7803 */ /* 0x000ff20000000000 */
[----:B------:R-:W-:Y:S02]  /*6a10*/  @P4 MOV R45, R16 ;  /* 0x00000010002d4202 */ /* 0x000fe40000000f00 */
[----:B------:R-:W-:Y:S01]  /*6a20*/  @P4 LOP3.LUT R43, R17, 0xffff, RZ, 0xc0, !PT ;  /* 0x0000ffff112b4812 */ /* 0x000fe200078ec0ff */
[----:B--2-4-:R-:W-:Y:S06]  /*6a30*/  @!P0 BRA `(.L_x_129) ;  /* 0x0000000000a48947 */ /* 0x014fec0003800000 */
[----:B------:R-:W-:Y:S01]  /*6a40*/  IMAD.HI.U32 R21, R100, R39, RZ ;  /* 0x0000002764157227 */ /* 0x000fe200078e00ff */
[----:B------:R-:W-:Y:S02]  /*6a50*/  ISETP.NE.AND P0, PT, R38, 0x1, PT ;  /* 0x000000012600780c */ /* 0x000fe40003f05270 */
[----:B------:R-:W-:Y:S01]  /*6a60*/  ISETP.NE.AND P2, PT, R40, 0x1, PT ;  /* 0x000000012800780c */ /* 0x000fe20003f45270 */
[----:B------:R-:W-:Y:S01]  /*6a70*/  IMAD.HI.U32 R20, R99, R88, RZ ;  /* 0x0000005863147227 */ /* 0x000fe200078e00ff */
[----:B------:R-:W-:Y:S02]  /*6a80*/  SHF.R.U32.HI R21, RZ, R98, R21 ;  /* 0x00000062ff157219 */ /* 0x000fe40000011615 */
[----:B------:R-:W-:Y:S01]  /*6a90*/  ISETP.NE.AND P3, PT, R42, 0x1, PT ;  /* 0x000000012a00780c */ /* 0x000fe20003f65270 */
[----:B------:R-:W-:Y:S01]  /*6aa0*/  IMAD.HI.U32 R24, R45, R88, RZ ;  /* 0x000000582d187227 */ /* 0x000fe200078e00ff */
[----:B------:R-:W-:Y:S02]  /*6ab0*/  SHF.R.U32.HI R20, RZ, R89, R20 ;  /* 0x00000059ff147219 */ /* 0x000fe40000011614 */
[----:B------:R-:W-:Y:S01]  /*6ac0*/  SEL R3, R100, R21, !P0 ;  /* 0x0000001564037207 */ /* 0x000fe20004000000 */
[----:B------:R-:W-:Y:S01]  /*6ad0*/  IMAD.HI.U32 R21, R43, R39, RZ ;  /* 0x000000272b157227 */ /* 0x000fe200078e00ff */
[----:B------:R-:W-:Y:S02]  /*6ae0*/  SEL R7, R99, R20, !P3 ;  /* 0x0000001463077207 */ /* 0x000fe40005800000 */
[----:B------:R-:W-:Y:S01]  /*6af0*/  SHF.R.U32.HI R24, RZ, R89, R24 ;  /* 0x00000059ff187219 */ /* 0x000fe20000011618 */
[-C--:B------:R-:W-:Y:S04]  /*6b00*/  IMAD.HI.U32 R20, R3, R36.reuse, RZ ;  /* 0x0000002403147227 */ /* 0x080fe800078e00ff */
[----:B------:R-:W-:Y:S01]  /*6b10*/  IMAD.HI.U32 R22, R7, R36, RZ ;  /* 0x0000002407167227 */ /* 0x000fe200078e00ff */
[-C--:B------:R-:W-:Y:S02]  /*6b20*/  @P2 SHF.R.U32.HI R3, RZ, R37.reuse, R20 ;  /* 0x00000025ff032219 */ /* 0x080fe40000011614 */
[----:B------:R-:W-:Y:S02]  /*6b30*/  SHF.R.U32.HI R20, RZ, R98, R21 ;  /* 0x00000062ff147219 */ /* 0x000fe40000011615 */
[----:B------:R-:W-:Y:S01]  /*6b40*/  @P2 SHF.R.U32.HI R7, RZ, R37, R22 ;  /* 0x00000025ff072219 */ /* 0x000fe20000011616 */
[C---:B------:R-:W-:Y:S01]  /*6b50*/  IMAD R2, R40.reuse, R3, RZ ;  /* 0x0000000328027224 */ /* 0x040fe200078e02ff */
[----:B------:R-:W-:Y:S02]  /*6b60*/  SEL R5, R43, R20, !P0 ;  /* 0x000000142b057207 */ /* 0x000fe40004000000 */
[----:B------:R-:W-:Y:S01]  /*6b70*/  SEL R3, R45, R24, !P3 ;  /* 0x000000182d037207 */ /* 0x000fe20005800000 */
[----:B------:R-:W-:Y:S01]  /*6b80*/  IMAD R4, R40, R7, RZ ;  /* 0x0000000728047224 */ /* 0x000fe200078e02ff */
[C---:B------:R-:W-:Y:S01]  /*6b90*/  ISETP.GE.AND P0, PT, R5.reuse, R2, PT ;  /* 0x000000020500720c */ /* 0x040fe20003f06270 */
[----:B------:R-:W-:Y:S03]  /*6ba0*/  IMAD.HI.U32 R6, R5, R36, RZ ;  /* 0x0000002405067227 */ /* 0x000fe600078e00ff */
[----:B------:R-:W-:Y:S01]  /*6bb0*/  ISETP.GE.OR P0, PT, R3, R4, P0 ;  /* 0x000000040300720c */ /* 0x000fe20000706670 */
[----:B------:R-:W-:Y:S01]  /*6bc0*/  IMAD.MOV R4, RZ, RZ, -R3 ;  /* 0x000000ffff047224 */ /* 0x000fe200078e0a03 */
[-C--:B------:R-:W-:Y:S03]  /*6bd0*/  SHF.R.U32.HI R6, RZ, R37.reuse, R6 ;  /* 0x00000025ff067219 */ /* 0x080fe60000011606 */
[----:B------:R-:W-:Y:S01]  /*6be0*/  IMAD R45, R42, R4, R45 ;  /* 0x000000042a2d7224 */ /* 0x000fe200078e022d */
[----:B------:R-:W-:Y:S05]  /*6bf0*/  SEL R15, R5, R6, !P2 ;  /* 0x00000006050f7207 */ /* 0x000fea0005000000 */
[----:B------:R-:W-:Y:S02]  /*6c00*/  IMAD.MOV R6, RZ, RZ, -R15 ;  /* 0x000000ffff067224 */ /* 0x000fe400078e0a0f */
[C---:B------:R-:W-:Y:S04]  /*6c10*/  @!P0 IMAD.HI.U32 R2, R3.reuse, R36, RZ ;  /* 0x0000002403028227 */ /* 0x040fe800078e00ff */
[----:B------:R-:W-:Y:S01]  /*6c20*/  IMAD R6, R40, R6, R5 ;  /* 0x0000000628067224 */ /* 0x000fe200078e0205 */
[----:B------:R-:W-:Y:S04]  /*6c30*/  @!P0 SHF.R.U32.HI R2, RZ, R37, R2 ;  /* 0x00000025ff028219 */ /* 0x000fe80000011602 */
[----:B------:R-:W-:Y:S02]  /*6c40*/  @!P0 SEL R0, R3, R2, !P2 ;  /* 0x0000000203008207 */ /* 0x000fe40005000000 */
[----:B------:R-:W-:Y:S02]  /*6c50*/  IADD3 R2, PT, PT, -R5, RZ, RZ ;  /* 0x000000ff05027210 */ /* 0x000fe40007ffe1ff */
[----:B------:R-:W-:Y:S01]  /*6c60*/  @!P0 IADD3 R8, PT, PT, R15, -R0, RZ ;  /* 0x800000000f088210 */ /* 0x000fe20007ffe0ff */
[----:B------:R-:W-:Y:S02]  /*6c70*/  @!P0 IMAD R0, R7, R6, R0 ;  /* 0x0000000607008224 */ /* 0x000fe400078e0200 */
[----:B------:R-:W-:Y:S02]  /*6c80*/  IMAD R43, R38, R2, R43 ;  /* 0x00000002262b7224 */ /* 0x000fe400078e022b */
[----:B------:R-:W-:Y:S02]  /*6c90*/  @!P0 IMAD R5, R8, R40, R3 ;  /* 0x0000002808058224 */ /* 0x000fe400078e0203 */
[----:B------:R-:W-:Y:S04]  /*6ca0*/  @!P0 IMAD.MOV.U32 R3, RZ, RZ, R0 ;  /* 0x000000ffff038224 */ /* 0x000fe800078e0000 */
[----:B------:R-:W-:Y:S02]  /*6cb0*/  IMAD R45, R3, R42, R45 ;  /* 0x0000002a032d7224 */ /* 0x000fe400078e022d */
[----:B------:R-:W-:Y:S07]  /*6cc0*/  IMAD R43, R5, R38, R43 ;  /* 0x00000026052b7224 */ /* 0x000fee00078e022b */
.L_x_129:
[----:B------:R-:W-:Y:S01]  /*6cd0*/  @!P1 IMAD.HI.U32 R0, R45, R12, RZ ;  /* 0x0000000c2d009227 */ /* 0x000fe200078e00ff */
[----:B-1----:R-:W-:Y:S01]  /*6ce0*/  @!P1 ISETP.NE.AND P0, PT, R10, 0x1, PT ;  /* 0x000000010a00980c */ /* 0x002fe20003f05270 */
[----:B------:R-:W-:Y:S01]  /*6cf0*/  ULOP3.LUT UP0, URZ, UR42, 0x1b0, URZ, 0xc0, !UPT ;  /* 0x000001b02aff7892 */ /* 0x000fe2000f80c0ff */
[----:B------:R-:W-:Y:S01]  /*6d00*/  @!P1 ISETP.NE.AND P2, PT, R9, 0x1, PT ;  /* 0x000000010900980c */ /* 0x000fe20003f45270 */
[----:B------:R-:W-:Y:S01]  /*6d10*/  @!P1 IMAD.HI.U32 R3, R43, R11, RZ ;  /* 0x0000000b2b039227 */ /* 0x000fe200078e00ff */
[----:B------:R-:W-:Y:S02]  /*6d20*/  @!P1 SHF.R.U32.HI R0, RZ, R13, R0 ;  /* 0x0000000dff009219 */ /* 0x000fe40000011600 */
[----:B------:R-:W-:Y:S01]  /*6d30*/  @P4 SHF.R.U32.HI R105, RZ, 0x10, R17 ;  /* 0x00000010ff694819 */ /* 0x000fe20000011611 */
[----:B------:R-:W-:Y:S01]  /*6d40*/  VIADD R111, R111, 0x1 ;  /* 0x000000016f6f7836 */ /* 0x000fe20000000000 */
[----:B------:R-:W-:Y:S02]  /*6d50*/  @!P1 SHF.R.U32.HI R2, RZ, R14, R3 ;  /* 0x0000000eff029219 */ /* 0x000fe40000011603 */
[----:B------:R-:W-:Y:S02]  /*6d60*/  @!P1 SEL R3, R45, R0, !P2 ;  /* 0x000000002d039207 */ /* 0x000fe40005000000 */
[----:B------:R-:W-:Y:S05]  /*6d70*/  @!P1 SEL R2, R43, R2, !P0 ;  /* 0x000000022b029207 */ /* 0x000fea0004000000 */
[----:B------:R-:W-:Y:S02]  /*6d80*/  @!P1 IMAD.IADD R0, R2, 0x1, -R3 ;  /* 0x0000000102009824 */ /* 0x000fe400078e0a03 */
[----:B------:R-:W-:Y:S02]  /*6d90*/  @!P1 IMAD.IADD R2, R3, 0x1, -R2 ;  /* 0x0000000103029824 */ /* 0x000fe400078e0a02 */
[----:B------:R-:W-:Y:S02]  /*6da0*/  @!P1 IMAD R45, R0, R9, R45 ;  /* 0x00000009002d9224 */ /* 0x000fe400078e022d */
[----:B------:R-:W-:Y:S01]  /*6db0*/  @!P1 IMAD R43, R2, R10, R43 ;  /* 0x0000000a022b9224 */ /* 0x000fe200078e022b */
[----:B------:R-:W-:Y:S06]  /*6dc0*/  BRA.U !UP0, `(.L_x_130) ;  /* 0x0000000108407547 */ /* 0x000fec000b800000 */
[----:B------:R-:W1:Y:S01]  /*6dd0*/  LDCU.64 UR8, c[0x4][0x80] ;  /* 0x01001000ff0877ac */ /* 0x000e620008000a00 */
[----:B------:R-:W-:Y:S01]  /*6de0*/  MOV R3, 0x0 ;  /* 0x0000000000037802 */ /* 0x000fe20000000f00 */
[----:B------:R-:W-:Y:S02]  /*6df0*/  HFMA2 R12, -RZ, RZ, 0, 5.9604644775390625e-08 ;  /* 0x00000001ff0c7431 */ /* 0x000fe400000001ff */
[----:B------:R-:W-:Y:S02]  /*6e00*/  IMAD.MOV.U32 R8, RZ, RZ, 0x70 ;  /* 0x00000070ff087424 */ /* 0x000fe400078e00ff */
[----:B------:R-:W-:Y:S01]  /*6e10*/  IMAD.MOV.U32 R13, RZ, RZ, RZ ;  /* 0x000000ffff0d7224 */ /* 0x000fe200078e00ff */
[----:B------:R-:W2:Y:S01]  /*6e20*/  LDCU.64 UR6, c[0x4][0x88] ;  /* 0x01001100ff0677ac */ /* 0x000ea20008000a00 */
[----:B------:R-:W3:Y:S01]  /*6e30*/  LDC.64 R2, c[0x4][R3] ;  /* 0x0100000003027b82 */ /* 0x000ee20000000a00 */
[----:B------:R-:W4:Y:S01]  /*6e40*/  LDCU.64 UR4, c[0x4][0x8] ;  /* 0x01000100ff0477ac */ /* 0x000f220008000a00 */
[----:B-1----:R-:W-:Y:S01]  /*6e50*/  MOV R5, UR9 ;  /* 0x0000000900057c02 */ /* 0x002fe20008000f00 */
[----:B------:R-:W-:Y:S01]  /*6e60*/  IMAD.U32 R4, RZ, RZ, UR8 ;  /* 0x00000008ff047e24 */ /* 0x000fe2000f8e00ff */
[----:B--2---:R-:W-:Y:S01]  /*6e70*/  MOV R7, UR7 ;  /* 0x0000000700077c02 */ /* 0x004fe20008000f00 */
[----:B------:R-:W-:Y:S01]  /*6e80*/  IMAD.U32 R6, RZ, RZ, UR6 ;  /* 0x00000006ff067e24 */ /* 0x000fe2000f8e00ff */
[----:B----4-:R-:W-:Y:S01]  /*6e90*/  MOV R11, UR5 ;  /* 0x00000005000b7c02 */ /* 0x010fe20008000f00 */
[----:B------:R-:W-:Y:S02]  /*6ea0*/  IMAD.U32 R10, RZ, RZ, UR4 ;  /* 0x00000004ff0a7e24 */ /* 0x000fe4000f8e00ff */
[----:B------:R-:W-:Y:S07]  /*6eb0*/  LEPC R20, `(.L_x_130) ;  /* 0x000000001014794e */ /* 0x000fee0000000000 */
[----:B---3-5:R-:W-:Y:S05]  /*6ec0*/  CALL.ABS.NOINC R2 ;  /* 0x0000000002007343 */ /* 0x028fea0003c00000 */
.L_x_130:
[----:B------:R-:W-:Y:S01]  /*6ed0*/  LOP3.LUT P0, RZ, R109, 0x1b0, RZ, 0xc0, !PT ;  /* 0x000001b06dff7812 */ /* 0x000fe2000780c0ff */
[----:B------:R-:W-:Y:S11]  /*6ee0*/  BSSY.RECONVERGENT B6, `(.L_x_131) ;  /* 0x0000013000067945 */ /* 0x000ff60003800200 */
[----:B------:R-:W-:Y:S01]  /*6ef0*/  @!UPT UIADD3 URZ, UPT, UPT, URZ, URZ, URZ ;  /* 0x000000fffffff290 */ /* 0x000fe2000fffe0ff */
[----:B------:R-:W-:Y:S05]  /*6f00*/  @!P0 BRA `(.L_x_132) ;  /* 0x0000000000408947 */ /* 0x000fea0003800000 */
        /* <DEDUP_REMOVED lines=16> */
.L_x_132:
[----:B------:R-:W-:Y:S05]  /*7010*/  BSYNC.RECONVERGENT B6 ;  /* 0x0000000000067941 */ /* 0x000fea0003800200 */
.L_x_131:
[----:B------:R-:W-:Y:S01]  /*7020*/  ISETP.NE.U32.AND P3, PT, R86, RZ, PT ;  /* 0x000000ff5600720c */ /* 0x000fe20003f65070 */
[----:B------:R-:W-:Y:S01]  /*7030*/  UISETP.NE.AND UP1, UPT, UR44, URZ, UPT ;  /* 0x000000ff2c00728c */ /* 0x000fe2000bf25270 */
[----:B------:R-:W-:Y:S02]  /*7040*/  ISETP.NE.U32.AND P4, PT, R82, RZ, PT ;  /* 0x000000ff5200720c */ /* 0x000fe40003f85070 */
[----:B------:R-:W-:Y:S02]  /*7050*/  ISETP.NE.AND.EX P3, PT, R87, RZ, PT, P3 ;  /* 0x000000ff5700720c */ /* 0x000fe40003f65330 */
[----:B------:R-:W-:Y:S02]  /*7060*/  PLOP3.LUT P1, PT, PT, PT, PT, 0x8, 0x80 ;  /* 0x000000000080781c */ /* 0x000fe40003f2e170 */
[----:B------:R-:W-:Y:S02]  /*7070*/  PLOP3.LUT P0, PT, PT, PT, UP1, 0x80, 0x8 ;  /* 0x000000000008781c */ /* 0x000fe40003f0f018 */
[----:B------:R-:W-:Y:S02]  /*7080*/  ISETP.NE.AND.EX P4, PT, R83, RZ, PT, P4 ;  /* 0x000000ff5300720c */ /* 0x000fe40003f85340 */
[----:B------:R-:W1:Y:S09]  /*7090*/  @UP1 LDCU.64 UR4, c[0x0][0x888] ;  /* 0x00011100ff0417ac */ /* 0x000e720008000a00 */
[----:B------:R-:W-:Y:S01]  /*70a0*/  @P0 PLOP3.LUT P1, PT, P3, PT, PT, 0x80, 0x8 ;  /* 0x000000000008081c */ /* 0x000fe20001f2f070 */
[----:B-1----:R-:W-:Y:S04]  /*70b0*/  @UP1 UISETP.NE.U32.AND UP0, UPT, UR4, URZ, UPT ;  /* 0x000000ff0400128c */ /* 0x002fe8000bf05070 */
[----:B------:R-:W-:Y:S04]  /*70c0*/  @UP1 UISETP.NE.AND.EX UP0, UPT, UR5, URZ, UPT, UP0 ;  /* 0x000000ff0500128c */ /* 0x000fe8000bf05300 */
[----:B------:R-:W-:Y:S01]  /*70d0*/  @UP1 USEL UR4, URZ, 0xffffffff, UP0 ;  /* 0xffffffffff041887 */ /* 0x000fe20008000000 */
[----:B------:R-:W-:Y:S11]  /*70e0*/  @!P3 BRA `(.L_x_133) ;  /* 0x00000000002cb947 */ /* 0x000ff60003800000 */
[----:B------:R-:W-:Y:S01]  /*70f0*/  ISETP.NE.U32.AND P2, PT, R84, RZ, PT ;  /* 0x000000ff5400720c */ /* 0x000fe20003f45070 */
[----:B------:R-:W-:Y:S03]  /*7100*/  IMAD.MOV.U32 R96, RZ, RZ, 0x1 ;  /* 0x00000001ff607424 */ /* 0x000fe600078e00ff */
[----:B------:R-:W-:Y:S11]  /*7110*/  ISETP.NE.AND.EX P2, PT, R85, RZ, PT, P2 ;  /* 0x000000ff5500720c */ /* 0x000ff60003f45320 */
[----:B------:R-:W-:Y:S02]  /*7120*/  @!UPT UIADD3 URZ, UPT, UPT, URZ, URZ, URZ ;  /* 0x000000fffffff290 */ /* 0x000fe4000fffe0ff */
[----:B------:R-:W1:Y:S01]  /*7130*/  @P2 LDC.64 R2, c[0x0][0x888] ;  /* 0x00022200ff022b82 */ /* 0x000e620000000a00 */
[----:B------:R-:W-:Y:S04]  /*7140*/  @P2 IMAD R0, R86, UR36, RZ ;  /* 0x0000002456002c24 */ /* 0x000fe8000f8e02ff */
[----:B-1----:R-:W-:Y:S04]  /*7150*/  @P2 IMAD.WIDE R2, R0, 0x4, R2 ;  /* 0x0000000400022825 */ /* 0x002fe800078e0202 */
[----:B------:R-:W-:Y:S01]  /*7160*/  HFMA2 R0, -RZ, RZ, 0, 5.9604644775390625e-08 ;  /* 0x00000001ff007431 */ /* 0x000fe200000001ff */
[----:B-----5:R1:W5:Y:S04]  /*7170*/  @P2 LDG.E R49, desc[UR40][R2.64] ;  /* 0x0000002802312981 */ /* 0x020368000c1e1900 */
[----:B------:R-:W-:Y:S01]  /*7180*/  @!P2 PRMT R96, R0, 0x7610, R96 ;  /* 0x000076100060a816 */ /* 0x000fe20000000060 */
[----:B-1----:R-:W2:Y:S06]  /*7190*/  @!P2 LDC R49, c[0x0][0x880] ;  /* 0x00022000ff31ab82 */ /* 0x002eac0000000800 */
.L_x_133:
[----:B------:R-:W-:Y:S05]  /*71a0*/  @!P4 BRA `(.L_x_134) ;  /* 0x000000000020c947 */ /* 0x000fea0003800000 */
[----:B------:R-:W-:Y:S04]  /*71b0*/  ISETP.NE.U32.AND P2, PT, R80, RZ, PT ;  /* 0x000000ff5000720c */ /* 0x000fe80003f45070 */
[----:B------:R-:W-:Y:S11]  /*71c0*/  ISETP.NE.AND.EX P2, PT, R81, RZ, PT, P2 ;  /* 0x000000ff5100720c */ /* 0x000ff60003f45320 */
[----:B------:R-:W-:Y:S02]  /*71d0*/  @!UPT UIADD3 URZ, UPT, UPT, URZ, URZ, URZ ;  /* 0x000000fffffff290 */ /* 0x000fe4000fffe0ff */
[----:B------:R-:W1:Y:S01]  /*71e0*/  @P2 LDC.64 R2, c[0x0][0x8a8] ;  /* 0x00022a00ff022b82 */ /* 0x000e620000000a00 */
[----:B------:R-:W-:Y:S04]  /*71f0*/  @P2 IMAD R0, R82, UR36, RZ ;  /* 0x0000002452002c24 */ /* 0x000fe8000f8e02ff */
[----:B-1----:R-:W-:Y:S05]  /*7200*/  @P2 IMAD.WIDE R2, R0, 0x4, R2 ;  /* 0x0000000400022825 */ /* 0x002fea00078e0202 */
[----:B-----5:R1:W5:Y:S02]  /*7210*/  @P2 LDG.E R47, desc[UR40][R2.64] ;  /* 0x00000028022f2981 */ /* 0x020364000c1e1900 */
[----:B-1----:R-:W3:Y:S02]  /*7220*/  @!P2 LDC R47, c[0x0][0x8a0] ;  /* 0x00022800ff2fab82 */ /* 0x002ee40000000800 */
.L_x_134:
[----:B--2--5:R-:W-:Y:S01]  /*7230*/  @P0 FSETP.NEU.AND P4, PT, R49, RZ, PT ;  /* 0x000000ff3100020b */ /* 0x024fe20003f8d000 */
[----:B------:R-:W-:Y:S01]  /*7240*/  IMAD.U32 R0, RZ, RZ, UR4 ;  /* 0x00000004ff007e24 */ /* 0x000fe2000f8e00ff */
[----:B------:R-:W-:Y:S01]  /*7250*/  @P0 LOP3.LUT P2, RZ, R96, 0xff, RZ, 0xc0, !PT ;  /* 0x000000ff60ff0812 */ /* 0x000fe2000784c0ff */
[----:B------:R-:W-:Y:S01]  /*7260*/  BSSY B1, `(.L_x_135) ;  /* 0x0000039000017945 */ /* 0x000fe20003800000 */
[----:B------:R-:W-:Y:S02]  /*7270*/  @P0 SEL R9, RZ, 0xffffffff, P4 ;  /* 0xffffffffff090807 */ /* 0x000fe40002000000 */
[----:B------:R-:W-:Y:S02]  /*7280*/  CS2R R54, SRZ ;  /* 0x0000000000367805 */ /* 0x000fe4000001ff00 */
[----:B------:R-:W-:Y:S02]  /*7290*/  LEA R92, R44, UR43, 0x3 ;  /* 0x0000002b2c5c7c11 */ /* 0x000fe4000f8e18ff */
[----:B------:R-:W-:Y:S02]  /*72a0*/  CS2R R52, SRZ ;  /* 0x0000000000347805 */ /* 0x000fe4000001ff00 */
[----:B------:R-:W-:Y:S02]  /*72b0*/  @P1 SEL R9, R0, R9, !P2 ;  /* 0x0000000900091207 */ /* 0x000fe40005000000 */
[----:B------:R-:W-:Y:S02]  /*72c0*/  CS2R R58, SRZ ;  /* 0x00000000003a7805 */ /* 0x000fe4000001ff00 */
[----:B------:R-:W-:Y:S02]  /*72d0*/  SHF.L.U32 R7, R108, 0x1f, RZ ;  /* 0x0000001f6c077819 */ /* 0x000fe400000006ff */
[----:B------:R-:W-:Y:S02]  /*72e0*/  CS2R R56, SRZ ;  /* 0x0000000000387805 */ /* 0x000fe4000001ff00 */
[----:B------:R-:W-:Y:S02]  /*72f0*/  @P0 LOP3.LUT R9, R9, 0x1, RZ, 0xc0, !PT ;  /* 0x0000000109090812 */ /* 0x000fe400078ec0ff */
[C---:B------:R-:W-:Y:S02]  /*7300*/  LEA.HI R5, R44.reuse, R44, RZ, 0x1 ;  /* 0x0000002c2c057211 */ /* 0x040fe400078f08ff */
[----:B------:R-:W-:Y:S02]  /*7310*/  ISETP.NE.U32.OR P1, PT, R9, 0x1, !P0 ;  /* 0x000000010900780c */ /* 0x000fe40004725470 */
[----:B------:R-:W-:Y:S01]  /*7320*/  PLOP3.LUT P5, PT, PT, PT, PT, 0x8, 0x80 ;  /* 0x000000000080781c */ /* 0x000fe20003fae170 */
[C---:B------:R-:W-:Y:S01]  /*7330*/  IMAD.SHL.U32 R3, R5.reuse, 0x20, RZ ;  /* 0x0000002005037824 */ /* 0x040fe200078e00ff */
[----:B------:R-:W-:Y:S04]  /*7340*/  LOP3.LUT R5, R5, 0xffe, RZ, 0xc0, !PT ;  /* 0x00000ffe05057812 */ /* 0x000fe800078ec0ff */
[----:B------:R-:W-:Y:S01]  /*7350*/  LOP3.LUT R3, R3, 0xffffffc0, RZ, 0xc0, !PT ;  /* 0xffffffc003037812 */ /* 0x000fe200078ec0ff */
[----:B------:R-:W-:Y:S04]  /*7360*/  IMAD.IADD R32, R44, 0x1, -R5 ;  /* 0x000000012c207824 */ /* 0x000fe800078e0a05 */
[----:B------:R-:W-:Y:S01]  /*7370*/  @P1 SHF.L.U32 R2, R106, 0x1f, RZ ;  /* 0x0000001f6a021819 */ /* 0x000fe200000006ff */
[----:B------:R-:W-:Y:S03]  /*7380*/  IMAD.IADD R3, R46, 0x1, R3 ;  /* 0x000000012e037824 */ /* 0x000fe600078e0203 */
[----:B------:R-:W1:Y:S01]  /*7390*/  @P1 SYNCS.PHASECHK.TRANS64.TRYWAIT P0, [UR43+0x360], R2 ;  /* 0x00036002ff0015a7 */ /* 0x000e62000800112b */
[----:B------:R-:W-:Y:S01]  /*73a0*/  IMAD R32, R32, 0x100000, R3 ;  /* 0x0010000020207824 */ /* 0x000fe200078e0203 */
[----:B------:R2:W4:Y:S01]  /*73b0*/  SYNCS.PHASECHK.TRANS64.TRYWAIT P4, [R92+URZ+0x3a0], R7 ;  /* 0x0003a0075c0075a7 */ /* 0x00052200080811ff */
[----:B-1----:R-:W-:Y:S01]  /*73c0*/  @P1 PLOP3.LUT P5, PT, P0, PT, PT, 0x8, 0x80 ;  /* 0x000000000080181c */ /* 0x002fe200007ae170 */
[----:B------:R-:W-:Y:S01]  /*73d0*/  @!UPT UIADD3 URZ, UPT, UPT, URZ, URZ, URZ ;  /* 0x000000fffffff290 */ /* 0x000fe2000fffe0ff */
[----:B--2---:R-:W-:Y:S11]  /*73e0*/  @!P1 BRA `(.L_x_136) ;  /* 0x0000000000809947 */ /* 0x004ff60003800000 */
[----:B------:R-:W-:Y:S01]  /*73f0*/  ISETP.NE.U32.AND P0, PT, RZ, UR38, PT ;  /* 0x00000026ff007c0c */ /* 0x000fe2000bf05070 */
[----:B------:R-:W-:Y:S01]  /*7400*/  BSSY B0, `(.L_x_137) ;  /* 0x0000012000007945 */ /* 0x000fe20003800000 */
[----:B------:R-:W-:Y:S02]  /*7410*/  FSETP.NEU.AND P2, PT, R49, RZ, PT ;  /* 0x000000ff3100720b */ /* 0x000fe40003f4d000 */
[----:B------:R-:W-:Y:S02]  /*7420*/  CS2R R58, SRZ ;  /* 0x00000000003a7805 */ /* 0x000fe4000001ff00 */
[----:B------:R-:W-:Y:S02]  /*7430*/  ISETP.NE.AND.EX P0, PT, RZ, UR39, PT, P0 ;  /* 0x00000027ff007c0c */ /* 0x000fe4000bf05300 */
[----:B------:R-:W-:Y:S02]  /*7440*/  CS2R R56, SRZ ;  /* 0x0000000000387805 */ /* 0x000fe4000001ff00 */
[----:B------:R-:W-:Y:S02]  /*7450*/  LOP3.LUT P1, RZ, R96, 0xff, RZ, 0xc0, !PT ;  /* 0x000000ff60ff7812 */ /* 0x000fe4000782c0ff */
[----:B------:R-:W-:Y:S02]  /*7460*/  CS2R R54, SRZ ;  /* 0x0000000000367805 */ /* 0x000fe4000001ff00 */
[----:B------:R-:W-:Y:S02]  /*7470*/  SEL R0, RZ, 0xffffffff, P2 ;  /* 0xffffffffff007807 */ /* 0x000fe40001000000 */
[----:B------:R-:W-:Y:S02]  /*7480*/  CS2R R52, SRZ ;  /* 0x0000000000347805 */ /* 0x000fe4000001ff00 */
[----:B------:R-:W-:Y:S04]  /*7490*/  SEL R3, RZ, 0xffffffff, P0 ;  /* 0xffffffffff037807 */ /* 0x000fe80000000000 */
[----:B------:R-:W-:Y:S04]  /*74a0*/  @P3 SEL R0, R3, R0, !P1 ;  /* 0x0000000003003207 */ /* 0x000fe80004800000 */
[----:B------:R-:W-:Y:S04]  /*74b0*/  LOP3.LUT R0, R0, 0x1, RZ, 0xc0, !PT ;  /* 0x0000000100007812 */ /* 0x000fe800078ec0ff */
[----:B------:R-:W-:Y:S01]  /*74c0*/  ISETP.NE.U32.AND P0, PT, R0, 0x1, PT ;  /* 0x000000010000780c */ /* 0x000fe20003f05070 */
[----:B------:R-:W-:Y:S01]  /*74d0*/  @!UPT UIADD3 URZ, UPT, UPT, URZ, URZ, URZ ;  /* 0x000000fffffff290 */ /* 0x000fe2000fffe0ff */
[----:B------:R-:W-:Y:S11]  /*74e0*/  @!P5 BRA `(.L_x_138) ;  /* 0x00000000000cd947 */ /* 0x000ff60003800000 */
[----:B------:R-:W-:Y:S04]  /*74f0*/  SHF.L.U32 R3, R106, 0x1f, RZ ;  /* 0x0000001f6a037819 */ /* 0x000fe800000006ff */
[----:B------:R-:W1:Y:S02]  /*7500*/  SYNCS.PHASECHK.TRANS64.TRYWAIT P1, [UR43+0x360], R3 ;  /* 0x00036003ff0075a7 */ /* 0x000e64000802112b */
[----:B-1----:R-:W-:Y:S05]  /*7510*/  @!P1 BRA `(.L_x_139) ;  /* 0x0000002800049947 */ /* 0x002fea0003800000 */
.L_x_138:
[----:B------:R-:W-:Y:S05]  /*7520*/  BSYNC B0 ;  /* 0x0000000000007941 */ /* 0x000fea0003800000 */
.L_x_137:
[----:B------:R2:W1:Y:S01]  /*7530*/  @P0 LDS.128 R56, [R103+UR43+0x600] ;  /* 0x0006002b67380984 */ /* 0x0004620008000c00 */
[----:B------:R-:W-:Y:S01]  /*7540*/  UIADD3 UR4, UPT, UPT, UR43, 0x368, URZ ;  /* 0x000003682b047890 */ /* 0x000fe2000fffe0ff */
[----:B------:R-:W-:Y:S02]  /*7550*/  LOP3.LUT R106, R106, 0x1, RZ, 0x3c, !PT ;  /* 0x000000016a6a7812 */ /* 0x000fe400078e3cff */
[----:B------:R2:W1:Y:S01]  /*7560*/  @P0 LDS.128 R52, [R102+0x10] ;  /* 0x0000100066340984 */ /* 0x0004620000000c00 */
[----:B------:R-:W-:Y:S01]  /*7570*/  UPRMT UR4, UR37, 0x654, UR4 ;  /* 0x0000065425047896 */ /* 0x000fe20008000004 */
[----:B------:R-:W-:Y:S01]  /*7580*/  @!PT LDS RZ, [RZ] ;  /* 0x00000000fffff984 */ /* 0x000fe20000000800 */
[----:B------:R-:W-:Y:S01]  /*7590*/  @!PT LDS RZ, [RZ] ;  /* 0x00000000fffff984 */ /* 0x000fe20000000800 */
[----:B------:R-:W-:Y:S01]  /*75a0*/  @!PT LDS RZ, [RZ] ;  /* 0x00000000fffff984 */ /* 0x000fe20000000800 */
[----:B------:R-:W-:Y:S01]  /*75b0*/  @!PT LDS RZ, [RZ] ;  /* 0x00000000fffff984 */ /* 0x000fe20000000800 */
[----:B------:R5:W-:Y:S06]  /*75c0*/  MEMBAR.ALL.CTA ;  /* 0x0000000000007992 */ /* 0x000bec0000008000 */
[----:B-----5:R-:W5:Y:S02]  /*75d0*/  FENCE.VIEW.ASYNC.S ;  /* 0x00000000000073c6 */ /* 0x020f640000000000 */
[----:B-----5:R-:W-:Y:S03]  /*75e0*/  SYNCS.ARRIVE.TRANS64.RED.A1T0 RZ, [UR4], RZ ;  /* 0x000000ffffff79a7 */ /* 0x020fe60008100404 */
.L_x_136:
[----:B------:R-:W-:Y:S05]  /*75f0*/  BSYNC B1 ;  /* 0x0000000000017941 */ /* 0x000fea0003800000 */
.L_x_135:
[----:B-1----:R-:W-:Y:S04]  /*7600*/  SHF.R.U32.HI R3, RZ, 0x15, R32 ;  /* 0x00000015ff037819 */ /* 0x002fe80000011620 */
[----:B------:R-:W-:Y:S01]  /*7610*/  LOP3.LUT P0, RZ, R3, 0x3, R104, 0x48, !PT ;  /* 0x0000000303ff7812 */ /* 0x000fe20007804868 */
[----:B------:R-:W-:Y:S01]  /*7620*/  @!UPT UIADD3 URZ, UPT, UPT, URZ, URZ, URZ ;  /* 0x000000fffffff290 */ /* 0x000fe2000fffe0ff */
[----:B----4-:R-:W-:Y:S11]  /*7630*/  @P4 BRA `(.L_x_140) ;  /* 0x0000000000084947 */ /* 0x010ff60003800000 */
[----:B------:R-:W1:Y:S02]  /*7640*/  SYNCS.PHASECHK.TRANS64.TRYWAIT P1, [R92+URZ+0x3a0], R7 ;  /* 0x0003a0075c0075a7 */ /* 0x000e6400080211ff */
[----:B-1----:R-:W-:Y:S05]  /*7650*/  @!P1 BRA `(.L_x_141) ;  /* 0x0000002400cc9947 */ /* 0x002fea0003800000 */
.L_x_140:
[----:B------:R-:W-:Y:S05]  /*7660*/  @!P0 BRA `(.L_x_142) ;  /* 0x0000000000408947 */ /* 0x000fea0003800000 */
[----:B------:R-:W4:Y:S01]  /*7670*/  LDCU.64 UR8, c[0x4][0x70] ;  /* 0x01000e00ff0877ac */ /* 0x000f220008000a00 */
[----:B------:R-:W-:Y:S01]  /*7680*/  MOV R3, 0x0 ;  /* 0x0000000000037802 */ /* 0x000fe20000000f00 */
[----:B------:R-:W-:Y:S02]  /*7690*/  HFMA2 R12, -RZ, RZ, 0, 5.9604644775390625e-08 ;  /* 0x00000001ff0c7431 */ /* 0x000fe400000001ff */
[----:B------:R-:W-:Y:S02]  /*76a0*/  IMAD.MOV.U32 R8, RZ, RZ, 0x192 ;  /* 0x00000192ff087424 */ /* 0x000fe400078e00ff */
[----:B------:R-:W-:Y:S01]  /*76b0*/  IMAD.MOV.U32 R13, RZ, RZ, RZ ;  /* 0x000000ffff0d7224 */ /* 0x000fe200078e00ff */
[----:B------:R-:W1:Y:S01]  /*76c0*/  LDCU.64 UR6, c[0x4][0x78] ;  /* 0x01000f00ff0677ac */ /* 0x000e620008000a00 */
[----:B------:R-:W2:Y:S01]  /*76d0*/  LDC.64 R2, c[0x4][R3] ;  /* 0x0100000003027b82 */ /* 0x000ea20000000a00 */
[----:B------:R-:W5:Y:S01]  /*76e0*/  LDCU.64 UR4, c[0x4][0x10] ;  /* 0x01000200ff0477ac */ /* 0x000f620008000a00 */
[----:B----4-:R-:W-:Y:S01]  /*76f0*/  MOV R5, UR9 ;  /* 0x0000000900057c02 */ /* 0x010fe20008000f00 */
[----:B------:R-:W-:Y:S01]  /*7700*/  IMAD.U32 R4, RZ, RZ, UR8 ;  /* 0x00000008ff047e24 */ /* 0x000fe2000f8e00ff */
[----:B-1----:R-:W-:Y:S01]  /*7710*/  MOV R7, UR7 ;  /* 0x0000000700077c02 */ /* 0x002fe20008000f00 */
[----:B------:R-:W-:Y:S01]  /*7720*/  IMAD.U32 R6, RZ, RZ, UR6 ;  /* 0x00000006ff067e24 */ /* 0x000fe2000f8e00ff */
[----:B-----5:R-:W-:Y:S01]  /*7730*/  MOV R11, UR5 ;  /* 0x00000005000b7c02 */ /* 0x020fe20008000f00 */
[----:B------:R-:W-:Y:S02]  /*7740*/  IMAD.U32 R10, RZ, RZ, UR4 ;  /* 0x00000004ff0a7e24 */ /* 0x000fe4000f8e00ff */
[----:B------:R-:W-:Y:S07]  /*7750*/  LEPC R20, `(.L_x_142) ;  /* 0x000000001014794e */ /* 0x000fee0000000000 */
[----:B--23--:R-:W-:Y:S05]  /*7760*/  CALL.ABS.NOINC R2 ;  /* 0x0000000002007343 */ /* 0x00cfea0003c00000 */
.L_x_142:
[----:B------:R-:W-:Y:S01]  /*7770*/  LOP3.LUT P0, RZ, R101, 0x60, RZ, 0xc0, !PT ;  /* 0x0000006065ff7812 */ /* 0x000fe2000780c0ff */
[----:B------:R-:W-:Y:S05]  /*7780*/  WARPSYNC.ALL ;  /* 0x0000000000007948 */ /* 0x000fea0003800000 */
[----:B------:R-:W-:Y:S01]  /*7790*/  R2UR UR4, R32 ;  /* 0x00000000200472ca */ /* 0x000fe200000e0000 */
[----:B------:R-:W-:Y:S01]  /*77a0*/  BSSY.RECONVERGENT B0, `(.L_x_143) ;  /* 0x00000a0000007945 */ /* 0x000fe20003800200 */
[-C--:B------:R-:W-:Y:S02]  /*77b0*/  F2FP.F16.E5M2.UNPACK_B R50, R56.reuse ;  /* 0x00000038ff32723e */ /* 0x080fe400020004ff */
[----:B------:R-:W-:Y:S02]  /*77c0*/  F2FP.F16.E5M2.UNPACK_B R63, R56.H1 ;  /* 0x00000038ff3f723e */ /* 0x000fe400030004ff */
[-C--:B------:R-:W-:Y:S01]  /*77d0*/  F2FP.F16.E5M2.UNPACK_B R56, R57.reuse ;  /* 0x00000039ff38723e */ /* 0x080fe200020004ff */
[--C-:B------:R-:W-:Y:S01]  /*77e0*/  HADD2.F32 R48, -RZ, R50.reuse.H0_H0 ;  /* 0x20000032ff307230 */ /* 0x100fe20000004100 */
[----:B------:R-:W-:Y:S01]  /*77f0*/  F2FP.F16.E5M2.UNPACK_B R57, R57.H1 ;  /* 0x00000039ff39723e */ /* 0x000fe200030004ff */
[----:B------:R-:W-:Y:S01]  /*7800*/  HADD2.F32 R50, -RZ, R50.H1_H1 ;  /* 0x30000032ff327230 */ /* 0x000fe20000004100 */
[-C--:B------:R-:W-:Y:S01]  /*7810*/  F2FP.F16.E5M2.UNPACK_B R66, R52.reuse ;  /* 0x00000034ff42723e */ /* 0x080fe200020004ff */
[--C-:B------:R-:W-:Y:S01]  /*7820*/  HADD2.F32 R51, -RZ, R63.reuse.H0_H0 ;  /* 0x2000003fff337230 */ /* 0x100fe20000004100 */
[----:B------:R-:W-:Y:S01]  /*7830*/  F2FP.F16.E5M2.UNPACK_B R68, R52.H1 ;  /* 0x00000034ff44723e */ /* 0x000fe200030004ff */
[----:B-1----:R-:W-:Y:S01]  /*7840*/  LDTM.16dp32bit_t0_t15.x32 R4, tmem[UR4] ;  /* 0x00000004000479ee */ /* 0x002fe20008a80000 */
[----:B------:R-:W3:Y:S01]  /*7850*/  LDTM.16dp32bit_t16_t31.x32 R4, tmem[UR4+0x20] ;  /* 0x00002004000479ee */ /* 0x000ee20008aa0000 */
[----:B------:R-:W-:Y:S01]  /*7860*/  NOP ;  /* 0x0000000000007918 */ /* 0x000fe20000000000 */
[----:B------:R-:W-:Y:S01]  /*7870*/  R2UR UR5, R92 ;  /* 0x000000005c0572ca */ /* 0x000fe200000e0000 */
[--C-:B------:R-:W-:Y:S01]  /*7880*/  HADD2.F32 R65, -RZ, R66.reuse.H0_H0 ;  /* 0x20000042ff417230 */ /* 0x100fe20000004100 */
[----:B------:R-:W-:Y:S01]  /*7890*/  F2FP.F16.E5M2.UNPACK_B R61, R58 ;  /* 0x0000003aff3d723e */ /* 0x000fe200020004ff */
[----:B------:R-:W-:Y:S01]  /*78a0*/  HADD2.F32 R67, -RZ, R66.H1_H1 ;  /* 0x30000042ff437230 */ /* 0x000fe20000004100 */
[-C--:B------:R-:W-:Y:S01]  /*78b0*/  F2FP.F16.E5M2.UNPACK_B R70, R53.reuse ;  /* 0x00000035ff46723e */ /* 0x080fe200020004ff */
[----:B------:R-:W-:Y:S01]  /*78c0*/  HADD2.F32 R52, -RZ, R63.H1_H1 ;  /* 0x3000003fff347230 */ /* 0x000fe20000004100 */
[----:B------:R-:W-:Y:S01]  /*78d0*/  F2FP.F16.E5M2.UNPACK_B R72, R53.H1 ;  /* 0x00000035ff48723e */ /* 0x000fe200030004ff */
[----:B------:R-:W-:Y:S01]  /*78e0*/  HADD2.F32 R53, -RZ, R56.H0_H0 ;  /* 0x20000038ff357230 */ /* 0x000fe20000004100 */
[-C--:B------:R-:W-:Y:S01]  /*78f0*/  F2FP.F16.E5M2.UNPACK_B R74, R54.reuse ;  /* 0x00000036ff4a723e */ /* 0x080fe200020004ff */
[----:B------:R-:W-:Y:S01]  /*7900*/  HADD2.F32 R69, -RZ, R70.H0_H0 ;  /* 0x20000046ff457230 */ /* 0x000fe20000004100 */
[----:B------:R-:W-:Y:S01]  /*7910*/  F2FP.F16.E5M2.UNPACK_B R76, R54.H1 ;  /* 0x00000036ff4c723e */ /* 0x000fe200030004ff */
[----:B------:R-:W-:Y:S01]  /*7920*/  HADD2.F32 R54, -RZ, R56.H1_H1 ;  /* 0x30000038ff367230 */ /* 0x000fe20000004100 */
[----:B------:R-:W-:Y:S01]  /*7930*/  F2FP.F16.E5M2.UNPACK_B R60, R58.H1 ;  /* 0x0000003aff3c723e */ /* 0x000fe200030004ff */
[----:B------:R-:W-:Y:S01]  /*7940*/  UIADD3 UR5, UPT, UPT, UR5, 0x3c0, URZ ;  /* 0x000003c005057890 */ /* 0x000fe2000fffe0ff */
[----:B------:R-:W-:Y:S01]  /*7950*/  HADD2.F32 R58, -RZ, R61.H1_H1 ;  /* 0x3000003dff3a7230 */ /* 0x000fe20000004100 */
[----:B------:R-:W-:Y:S01]  /*7960*/  F2FP.F16.E5M2.UNPACK_B R77, R55 ;  /* 0x00000037ff4d723e */ /* 0x000fe200020004ff */
[----:B------:R-:W-:Y:S01]  /*7970*/  HADD2.F32 R70, -RZ, R70.H1_H1 ;  /* 0x30000046ff467230 */ /* 0x000fe20000004100 */
[----:B------:R-:W-:Y:S01]  /*7980*/  UPRMT UR5, UR37, 0x654, UR5 ;  /* 0x0000065425057896 */ /* 0x000fe20008000005 */
[--C-:B------:R-:W-:Y:S01]  /*7990*/  HADD2.F32 R73, -RZ, R74.reuse.H0_H0 ;  /* 0x2000004aff497230 */ /* 0x100fe20000004100 */
[----:B------:R-:W-:Y:S01]  /*79a0*/  F2FP.F16.E5M2.UNPACK_B R62, R59 ;  /* 0x0000003bff3e723e */ /* 0x000fe200020004ff */
[----:B------:R-:W-:Y:S01]  /*79b0*/  HADD2.F32 R74, -RZ, R74.H1_H1 ;  /* 0x3000004aff4a7230 */ /* 0x000fe20000004100 */
[----:B------:R-:W-:Y:S01]  /*79c0*/  F2FP.F16.E5M2.UNPACK_B R78, R55.H1 ;  /* 0x00000037ff4e723e */ /* 0x000fe200030004ff */
[C---:B---3--:R-:W-:Y:S01]  /*79d0*/  FMUL R4, R47.reuse, R4 ;  /* 0x000000042f047220 */ /* 0x048fe20000400000 */
[C---:B------:R-:W-:Y:S01]  /*79e0*/  FMUL R5, R47.reuse, R5 ;  /* 0x000000052f057220 */ /* 0x040fe20000400000 */
[C---:B------:R-:W-:Y:S01]  /*79f0*/  FMUL R8, R47.reuse, R8 ;  /* 0x000000082f087220 */ /* 0x040fe20000400000 */
[----:B------:R-:W-:Y:S01]  /*7a00*/  FMUL R9, R47, R9 ;  /* 0x000000092f097220 */ /* 0x000fe20000400000 */
[----:B------:R-:W-:Y:S01]  /*7a10*/  SYNCS.ARRIVE.TRANS64.RED.A1T0 RZ, [UR5], RZ ;  /* 0x000000ffffff79a7 */ /* 0x000fe20008100405 */
[C---:B------:R-:W-:Y:S01]  /*7a20*/  FFMA R4, R49.reuse, R48, R4 ;  /* 0x0000003031047223 */ /* 0x040fe20000000004 */
[----:B------:R-:W-:Y:S01]  /*7a30*/  FFMA R5, R49, R50, R5 ;  /* 0x0000003231057223 */ /* 0x000fe20000000005 */
[C---:B------:R-:W-:Y:S01]  /*7a40*/  FMUL R12, R47.reuse, R12 ;  /* 0x0000000c2f0c7220 */ /* 0x040fe20000400000 */
        /* <DEDUP_REMOVED lines=9> */
[----:B------:R-:W-:Y:S02]  /*7ae0*/  HADD2.F32 R48, -RZ, R77.H1_H1 ;  /* 0x3000004dff307230 */ /* 0x000fe40000004100 */
[C---:B------:R-:W-:Y:S01]  /*7af0*/  FMUL R28, R47.reuse, R32 ;  /* 0x000000202f1c7220 */ /* 0x040fe20000400000 */
[C---:B------:R-:W-:Y:S01]  /*7b00*/  FMUL R29, R47.reuse, R33 ;  /* 0x000000212f1d7220 */ /* 0x040fe20000400000 */
[C---:B------:R-:W-:Y:S01]  /*7b10*/  FMUL R6, R47.reuse, R6 ;  /* 0x000000062f067220 */ /* 0x040fe20000400000 */
[C---:B------:R-:W-:Y:S01]  /*7b20*/  FMUL R7, R47.reuse, R7 ;  /* 0x000000072f077220 */ /* 0x040fe20000400000 */
[--C-:B------:R-:W-:Y:S02]  /*7b30*/  HADD2.F32 R55, -RZ, R57.reuse.H0_H0 ;  /* 0x20000039ff377230 */ /* 0x100fe40000004100 */
[----:B------:R-:W-:Y:S01]  /*7b40*/  FMUL R10, R47, R10 ;  /* 0x0000000a2f0a7220 */ /* 0x000fe20000400000 */
[C---:B------:R-:W-:Y:S01]  /*7b50*/  FFMA R6, R49.reuse, R51, R6 ;  /* 0x0000003331067223 */ /* 0x040fe20000000006 */
[----:B------:R-:W-:Y:S02]  /*7b60*/  HADD2.F32 R56, -RZ, R57.H1_H1 ;  /* 0x30000039ff387230 */ /* 0x000fe40000004100 */
[C---:B------:R-:W-:Y:S01]  /*7b70*/  FFMA R7, R49.reuse, R52, R7 ;  /* 0x0000003431077223 */ /* 0x040fe20000000007 */
[C---:B------:R-:W-:Y:S01]  /*7b80*/  FFMA R8, R49.reuse, R53, R8 ;  /* 0x0000003531087223 */ /* 0x040fe20000000008 */
[C---:B------:R-:W-:Y:S01]  /*7b90*/  FFMA R9, R49.reuse, R54, R9 ;  /* 0x0000003631097223 */ /* 0x040fe20000000009 */
[----:B------:R-:W-:Y:S02]  /*7ba0*/  HADD2.F32 R57, -RZ, R61.H0_H0 ;  /* 0x2000003dff397230 */ /* 0x000fe40000004100 */
[----:B------:R-:W-:Y:S01]  /*7bb0*/  FFMA R10, R49, R55, R10 ;  /* 0x00000037310a7223 */ /* 0x000fe2000000000a */
[----:B------:R-:W-:Y:S01]  /*7bc0*/  F2FP.SATFINITE.E5M2.F32.PACK_AB_MERGE_C R92, R7, R6, RZ ;  /* 0x00000006075c723e */ /* 0x000fe200048060ff */
[----:B------:R-:W-:Y:S02]  /*7bd0*/  HADD2.F32 R61, -RZ, R62.H0_H0 ;  /* 0x2000003eff3d7230 */ /* 0x000fe40000004100 */
[----:B------:R-:W-:Y:S01]  /*7be0*/  FMUL R11, R47, R11 ;  /* 0x0000000b2f0b7220 */ /* 0x000fe20000400000 */
[----:B------:R-:W-:Y:S01]  /*7bf0*/  F2FP.F16.E5M2.UNPACK_B R64, R59.H1 ;  /* 0x0000003bff40723e */ /* 0x000fe200030004ff */
[----:B------:R-:W-:Y:S01]  /*7c00*/  HADD2.F32 R59, -RZ, R60.H0_H0 ;  /* 0x2000003cff3b7230 */ /* 0x000fe20000004100 */
[----:B------:R-:W-:Y:S01]  /*7c10*/  F2FP.SATFINITE.E5M2.F32.PACK_AB_MERGE_C R92, R5, R4, R92 ;  /* 0x00000004055c723e */ /* 0x000fe2000480605c */
[C---:B------:R-:W-:Y:S01]  /*7c20*/  FFMA R11, R49.reuse, R56, R11 ;  /* 0x00000038310b7223 */ /* 0x040fe2000000000b */
[C---:B------:R-:W-:Y:S01]  /*7c30*/  FFMA R12, R49.reuse, R57, R12 ;  /* 0x00000039310c7223 */ /* 0x040fe2000000000c */
[----:B------:R-:W-:Y:S01]  /*7c40*/  FFMA R13, R49, R58, R13 ;  /* 0x0000003a310d7223 */ /* 0x000fe2000000000d */
[----:B------:R-:W-:Y:S02]  /*7c50*/  HADD2.F32 R62, -RZ, R62.H1_H1 ;  /* 0x3000003eff3e7230 */ /* 0x000fe40000004100 */
[----:B------:R-:W-:Y:S01]  /*7c60*/  FMUL R14, R47, R14 ;  /* 0x0000000e2f0e7220 */ /* 0x000fe20000400000 */
[----:B------:R-:W-:Y:S01]  /*7c70*/  HADD2.F32 R60, -RZ, R60.H1_H1 ;  /* 0x3000003cff3c7230 */ /* 0x000fe20000004100 */
[----:B------:R-:W-:Y:S01]  /*7c80*/  F2FP.SATFINITE.E5M2.F32.PACK_AB_MERGE_C R93, R11, R10, RZ ;  /* 0x0000000a0b5d723e */ /* 0x000fe200048060ff */
[----:B------:R-:W-:Y:S02]  /*7c90*/  HADD2.F32 R51, -RZ, R77.H0_H0 ;  /* 0x2000004dff337230 */ /* 0x000fe40000004100 */
[----:B------:R-:W-:Y:S01]  /*7ca0*/  FFMA R14, R49, R59, R14 ;  /* 0x0000003b310e7223 */ /* 0x000fe2000000000e */
[----:B------:R-:W-:Y:S01]  /*7cb0*/  FMUL R15, R47, R15 ;  /* 0x0000000f2f0f7220 */ /* 0x000fe20000400000 */
[--C-:B------:R-:W-:Y:S01]  /*7cc0*/  HADD2.F32 R63, -RZ, R64.reuse.H0_H0 ;  /* 0x20000040ff3f7230 */ /* 0x100fe20000004100 */
[----:B------:R-:W-:Y:S01]  /*7cd0*/  F2FP.SATFINITE.E5M2.F32.PACK_AB_MERGE_C R93, R9, R8, R93 ;  /* 0x00000008095d723e */ /* 0x000fe2000480605d */
[----:B------:R-:W-:Y:S02]  /*7ce0*/  HADD2.F32 R64, -RZ, R64.H1_H1 ;  /* 0x30000040ff407230 */ /* 0x000fe40000004100 */
[C---:B------:R-:W-:Y:S01]  /*7cf0*/  FFMA R15, R49.reuse, R60, R15 ;  /* 0x0000003c310f7223 */ /* 0x040fe2000000000f */
[C---:B------:R-:W-:Y:S01]  /*7d00*/  FFMA R16, R49.reuse, R61, R16 ;  /* 0x0000003d31107223 */ /* 0x040fe20000000010 */
[----:B------:R-:W-:Y:S01]  /*7d10*/  FFMA R17, R49, R62, R17 ;  /* 0x0000003e31117223 */ /* 0x000fe20000000011 */
[C---:B------:R-:W-:Y:S01]  /*7d20*/  FMUL R18, R47.reuse, R18 ;  /* 0x000000122f127220 */ /* 0x040fe20000400000 */
[C---:B------:R-:W-:Y:S01]  /*7d30*/  FMUL R19, R47.reuse, R19 ;  /* 0x000000132f137220 */ /* 0x040fe20000400000 */
[--C-:B------:R-:W-:Y:S02]  /*7d40*/  HADD2.F32 R66, -RZ, R68.reuse.H0_H0 ;  /* 0x20000044ff427230 */ /* 0x100fe40000004100 */
[----:B------:R-:W-:Y:S01]  /*7d50*/  FMUL R3, R47, R22 ;  /* 0x000000162f037220 */ /* 0x000fe20000400000 */
[C---:B------:R-:W-:Y:S01]  /*7d60*/  FFMA R18, R49.reuse, R63, R18 ;  /* 0x0000003f31127223 */ /* 0x040fe20000000012 */
[----:B------:R-:W-:Y:S02]  /*7d70*/  HADD2.F32 R68, -RZ, R68.H1_H1 ;  /* 0x30000044ff447230 */ /* 0x000fe40000004100 */
[----:B------:R-:W-:Y:S01]  /*7d80*/  FFMA R19, R49, R64, R19 ;  /* 0x0000004031137223 */ /* 0x000fe20000000013 */
[----:B------:R-:W-:Y:S01]  /*7d90*/  FMUL R23, R47, R23 ;  /* 0x000000172f177220 */ /* 0x000fe20000400000 */
[C---:B------:R-:W-:Y:S01]  /*7da0*/  FFMA R0, R49.reuse, R65, R0 ;  /* 0x0000004131007223 */ /* 0x040fe20000000000 */
[C---:B------:R-:W-:Y:S01]  /*7db0*/  FFMA R2, R49.reuse, R67, R2 ;  /* 0x0000004331027223 */ /* 0x040fe20000000002 */
[--C-:B------:R-:W-:Y:S02]  /*7dc0*/  HADD2.F32 R71, -RZ, R72.reuse.H0_H0 ;  /* 0x20000048ff477230 */ /* 0x100fe40000004100 */
[----:B------:R-:W-:Y:S01]  /*7dd0*/  FFMA R3, R49, R66, R3 ;  /* 0x0000004231037223 */ /* 0x000fe20000000003 */
[----:B------:R-:W-:Y:S02]  /*7de0*/  HADD2.F32 R72, -RZ, R72.H1_H1 ;  /* 0x30000048ff487230 */ /* 0x000fe40000004100 */
[----:B------:R-:W-:Y:S01]  /*7df0*/  FMUL R22, R47, R26 ;  /* 0x0000001a2f167220 */ /* 0x000fe20000400000 */
        /* <DEDUP_REMOVED lines=18> */
[----:B------:R-:W-:Y:S01]  /*7f20*/  F2FP.SATFINITE.E5M2.F32.PACK_AB_MERGE_C R94, R15, R14, RZ ;  /* 0x0000000e0f5e723e */ /* 0x000fe200048060ff */
[----:B------:R-:W-:Y:S01]  /*7f30*/  FFMA R28, R49, R51, R28 ;  /* 0x00000033311c7223 */ /* 0x000fe2000000001c */
[----:B------:R-:W-:Y:S01]  /*7f40*/  F2FP.SATFINITE.E5M2.F32.PACK_AB_MERGE_C R95, R19, R18, RZ ;  /* 0x00000012135f723e */ /* 0x000fe200048060ff */
[C---:B------:R-:W-:Y:S01]  /*7f50*/  FFMA R29, R49.reuse, R48, R29 ;  /* 0x00000030311d7223 */ /* 0x040fe2000000001d */
[C---:B------:R-:W-:Y:S01]  /*7f60*/  FFMA R30, R49.reuse, R77, R30 ;  /* 0x0000004d311e7223 */ /* 0x040fe2000000001e */
[----:B------:R-:W-:Y:S01]  /*7f70*/  FFMA R35, R49, R50, R35 ;  /* 0x0000003231237223 */ /* 0x000fe20000000023 */
[----:B------:R-:W-:Y:S02]  /*7f80*/  F2FP.SATFINITE.E5M2.F32.PACK_AB_MERGE_C R94, R13, R12, R94 ;  /* 0x0000000c0d5e723e */ /* 0x000fe4000480605e */
[----:B------:R-:W-:Y:S02]  /*7f90*/  F2FP.SATFINITE.E5M2.F32.PACK_AB_MERGE_C R95, R17, R16, R95 ;  /* 0x00000010115f723e */ /* 0x000fe4000480605f */
[----:B------:R-:W-:Y:S02]  /*7fa0*/  F2FP.SATFINITE.E5M2.F32.PACK_AB_MERGE_C R113, R23, R3, RZ ;  /* 0x000000031771723e */ /* 0x000fe400048060ff */
[----:B------:R-:W-:Y:S01]  /*7fb0*/  F2FP.SATFINITE.E5M2.F32.PACK_AB_MERGE_C R114, R27, R22, RZ ;  /* 0x000000161b72723e */ /* 0x000fe200048060ff */
[----:B------:R1:W-:Y:S01]  /*7fc0*/  STS.128 [R103+UR43+0x1600], R92 ;  /* 0x0016005c67007988 */ /* 0x0003e20008000c2b */
[----:B------:R-:W-:Y:S02]  /*7fd0*/  F2FP.SATFINITE.E5M2.F32.PACK_AB_MERGE_C R116, R31, R26, RZ ;  /* 0x0000001a1f74723e */ /* 0x000fe400048060ff */
[----:B------:R-:W-:Y:S02]  /*7fe0*/  F2FP.SATFINITE.E5M2.F32.PACK_AB_MERGE_C R117, R35, R30, RZ ;  /* 0x0000001e2375723e */ /* 0x000fe400048060ff */
[----:B------:R-:W-:Y:S02]  /*7ff0*/  F2FP.SATFINITE.E5M2.F32.PACK_AB_MERGE_C R112, R2, R0, R113 ;  /* 0x000000000270723e */ /* 0x000fe40004806071 */
[----:B------:R-:W-:Y:S02]  /*8000*/  F2FP.SATFINITE.E5M2.F32.PACK_AB_MERGE_C R113, R21, R20, R114 ;  /* 0x000000141571723e */ /* 0x000fe40004806072 */
[----:B------:R-:W-:Y:S02]  /*8010*/  F2FP.SATFINITE.E5M2.F32.PACK_AB_MERGE_C R114, R25, R24, R116 ;  /* 0x000000181972723e */ /* 0x000fe40004806074 */
[----:B------:R-:W-:Y:S02]  /*8020*/  F2FP.SATFINITE.E5M2.F32.PACK_AB_MERGE_C R115, R29, R28, R117 ;  /* 0x0000001c1d73723e */ /* 0x000fe40004806075 */
[----:B------:R-:W-:Y:S03]  /*8030*/  IADD3 R116, PT, PT, R44, 0x1, RZ ;  /* 0x000000012c747810 */ /* 0x000fe60007ffe0ff */
[----:B------:R1:W-:Y:S01]  /*8040*/  STS.128 [R102+0x1010], R112 ;  /* 0x0010107066007388 */ /* 0x0003e20000000c00 */
[----:B------:R-:W-:Y:S01]  /*8050*/  @!PT LDS RZ, [RZ] ;  /* 0x00000000fffff984 */ /* 0x000fe20000000800 */
[----:B------:R-:W-:Y:S01]  /*8060*/  @!PT LDS RZ, [RZ] ;  /* 0x00000000fffff984 */ /* 0x000fe20000000800 */
[----:B------:R-:W-:Y:S01]  /*8070*/  @!PT LDS RZ, [RZ] ;  /* 0x00000000fffff984 */ /* 0x000fe20000000800 */
[----:B------:R-:W-:Y:S01]  /*8080*/  @!PT LDS RZ, [RZ] ;  /* 0x00000000fffff984 */ /* 0x000fe20000000800 */
[----:B------:R3:W-:Y:S07]  /*8090*/  MEMBAR.ALL.CTA ;  /* 0x0000000000007992 */ /* 0x0007ee0000008000 */
[----:B---3--:R-:W3:Y:S02]  /*80a0*/  FENCE.VIEW.ASYNC.S ;  /* 0x00000000000073c6 */ /* 0x008ee40000000000 */
[----:B---3--:R-:W-:Y:S06]  /*80b0*/  BAR.SYNC.DEFER_BLOCKING 0x1, 0x80 ;  /* 0x0042000000007b1d */ /* 0x008fec0000010000 */
[----:B------:R-:W-:Y:S05]  /*80c0*/  @P0 BRA `(.L_x_144) ;  /* 0x0000000000340947 */ /* 0x000fea0003800000 */
[----:B------:R-:W-:Y:S01]  /*80d0*/  UIADD3 UR12, UPT, UPT, UR43, 0x1600, URZ ;  /* 0x000016002b0c7890 */ /* 0x000fe2000fffe0ff */
[----:B------:R-:W-:Y:S01]  /*80e0*/  R2UR UR9, R91 ;  /* 0x000000005b0972ca */ /* 0x000fe200000e0000 */
[----:B------:R-:W-:Y:S01]  /*80f0*/  UIADD3 UR10, UP0, UPT, UR46, 0x680, URZ ;  /* 0x000006802e0a7890 */ /* 0x000fe2000ff1e0ff */
[----:B------:R-:W-:Y:S01]  /*8100*/  R2UR UR8, R97 ;  /* 0x00000000610872ca */ /* 0x000fe200000e0000 */
[----:B------:R-:W-:Y:S02]  /*8110*/  UMOV UR7, UR36 ;  /* 0x0000002400077c82 */ /* 0x000fe40008000000 */
[----:B------:R-:W-:Y:S01]  /*8120*/  IMAD.U32 R109, RZ, RZ, UR12 ;  /* 0x0000000cff6d7e24 */ /* 0x000fe2000f8e00ff */
[----:B------:R-:W-:Y:S04]  /*8130*/  UIADD3.X UR11, UPT, UPT, URZ, UR47, URZ, UP0, !UPT ;  /* 0x0000002fff0b7290 */ /* 0x000fe800087fe4ff */
[----:B------:R-:W-:Y:S03]  /*8140*/  R2UR UR4, R109 ;  /* 0x000000006d0472ca */ /* 0x000fe600000e0000 */
[----:B------:R-:W-:Y:S02]  /*8150*/  USHF.L.U32 UR5, UR9, 0x6, URZ ;  /* 0x0000000609057899 */ /* 0x000fe400080006ff */
[----:B------:R-:W-:Y:S09]  /*8160*/  USHF.L.U32 UR6, UR8, 0x6, URZ ;  /* 0x0000000608067899 */ /* 0x000ff200080006ff */
[----:B------:R3:W-:Y:S01]  /*8170*/  UTMASTG.3D [UR4], [UR10] ;  /* 0x000000040a0073b5 */ /* 0x0007e20008010000 */
[----:B------:R0:W-:Y:S01]  /*8180*/  UTMACMDFLUSH ;  /* 0x00000000000079b7 */ /* 0x0001e20000000000 */
[----:B---3--:R-:W-:Y:S04]  /*8190*/  DEPBAR.LE SB0, 0x0 ;  /* 0x000080000000791a */ /* 0x008fe80000000000 */
.L_x_144:
[----:B------:R-:W-:Y:S05]  /*81a0*/  BSYNC.RECONVERGENT B0 ;  /* 0x0000000000007941 */ /* 0x000fea0003800200 */
.L_x_143:
[----:B------:R-:W-:Y:S01]  /*81b0*/  BAR.SYNC.DEFER_BLOCKING 0x1, 0x80 ;  /* 0x0042000000007b1d */ /* 0x000fe20000010000 */
[----:B------:R-:W-:Y:S01]  /*81c0*/  ISETP.NE.AND P2, PT, R110, RZ, PT ;  /* 0x000000ff6e00720c */ /* 0x000fe20003f45270 */
[----:B------:R-:W-:Y:S01]  /*81d0*/  IMAD.IADD R91, R43, 0x1, R79 ;  /* 0x000000012b5b7824 */ /* 0x000fe200078e024f */
[----:B------:R-:W-:Y:S01]  /*81e0*/  ISETP.NE.AND P0, PT, R111, 0x2, PT ;  /* 0x000000026f00780c */ /* 0x000fe20003f05270 */
[----:B------:R-:W-:Y:S01]  /*81f0*/  IMAD.IADD R97, R45, 0x1, R90 ;  /* 0x000000012d617824 */ /* 0x000fe200078e025a */
[----:B------:R-:W-:Y:S02]  /*8200*/  ISETP.NE.AND P1, PT, R116, 0x4, PT ;  /* 0x000000047400780c */ /* 0x000fe40003f25270 */
[----:B------:R-:W-:Y:S02]  /*8210*/  SEL R0, RZ, 0x1, P0 ;  /* 0x00000001ff007807 */ /* 0x000fe40000000000 */
[----:B------:R-:W-:Y:S02]  /*8220*/  SEL R3, RZ, 0x1, P1 ;  /* 0x00000001ff037807 */ /* 0x000fe40000800000 */
[----:B------:R-:W-:Y:S02]  /*8230*/  LOP3.LUT R107, R107, R0, RZ, 0x3c, !PT ;  /* 0x000000006b6b7212 */ /* 0x000fe400078e3cff */
[----:B------:R-:W-:Y:S02]  /*8240*/  LOP3.LUT R108, R108, R3, RZ, 0x3c, !PT ;  /* 0x000000036c6c7212 */ /* 0x000fe400078e3cff */
[----:B------:R-:W-:Y:S02]  /*8250*/  @P2 R2UR UR36, R105 ;  /* 0x00000000692422ca */ /* 0x000fe400000e0000 */
[----:B------:R-:W-:Y:S02]  /*8260*/  SEL R111, R111, RZ, P0 ;  /* 0x000000ff6f6f7207 */ /* 0x000fe40000000000 */
[----:B------:R-:W-:Y:S01]  /*8270*/  SEL R44, R116, RZ, P1 ;  /* 0x000000ff742c7207 */ /* 0x000fe20000800000 */
[----:B------:R-:W-:Y:S10]  /*8280*/  @P2 BRA `(.L_x_145) ;  /* 0xffffffe400842947 */ /* 0x000ff4000383ffff */
[----:B------:R-:W-:Y:S05]  /*8290*/  EXIT ;  /* 0x000000000000794d */ /* 0x000fea0003800000 */
.L_x_20:
[----:B--2---:R2:W1:Y:S02]  /*82a0*/  SYNCS.PHASECHK.TRANS64.TRYWAIT P0, [R3+URZ+0x3f0], R2 ;  /* 0x0003f002030075a7 */ /* 0x00446400080011ff */
[----:B-1----:R-:W-:Y:S05]  /*82b0*/  @!P0 NANOSLEEP.SYNCS 0x989680 ;  /* 0x009896800000895d */ /* 0x002fea0003900000 */
[----:B------:R-:W1:Y:S02]  /*82c0*/  @!P0 SYNCS.PHASECHK.TRANS64 P0, [R3+URZ+0x3f0], R2 ;  /* 0x0003f002030085a7 */ /* 0x000e6400080010ff */
[----:B-1----:R-:W-:Y:S05]  /*82d0*/  @!P0 BRA `(.L_x_20) ;  /* 0xfffffffc00f08947 */ /* 0x002fea000383ffff */
[----:B------:R-:W-:Y:S05]  /*82e0*/  BRA `(.L_x_146) ;  /* 0xffffff9800407947 */ /* 0x000fea000383ffff */
.L_x_23:
[----:B-1----:R-:W-:-:S07]  /*82f0*/  MOV R2, UR33 ;  /* 0x0000002100027c02 */ /* 0x002fce0008000f00 */
.L_x_147:
[----:B-1----:R1:W2:Y:S02]  /*8300*/  SYNCS.PHASECHK.TRANS64.TRYWAIT P0, [R2+URZ+0x1b0], R5 ;  /* 0x0001b005020075a7 */ /* 0x0022a400080011ff */
[----:B--2---:R-:W-:Y:S05]  /*8310*/  @!P0 NANOSLEEP.SYNCS 0x989680 ;  /* 0x009896800000895d */ /* 0x004fea0003900000 */
[----:B------:R-:W2:Y:S02]  /*8320*/  @!P0 SYNCS.PHASECHK.TRANS64 P0, [R2+URZ+0x1b0], R5 ;  /* 0x0001b005020085a7 */ /* 0x000ea400080010ff */
[----:B--2---:R-:W-:Y:S05]  /*8330*/  @!P0 BRA `(.L_x_147) ;  /* 0xfffffffc00f08947 */ /* 0x004fea000383ffff */
[----:B------:R-:W-:Y:S05]  /*8340*/  BRA `(.L_x_22) ;  /* 0xffffff9800907947 */ /* 0x000fea000383ffff */
.L_x_29:
[----:B-1----:R-:W-:-:S07]  /*8350*/  MOV R2, UR17 ;  /* 0x0000001100027c02 */ /* 0x002fce0008000f00 */
.L_x_148:
[----:B-1----:R1:W2:Y:S02]  /*8360*/  SYNCS.PHASECHK.TRANS64.TRYWAIT P0, [R2+URZ+0x1b0], R5 ;  /* 0x0001b005020075a7 */ /* 0x0022a400080011ff */
[----:B--2---:R-:W-:Y:S05]  /*8370*/  @!P0 NANOSLEEP.SYNCS 0x989680 ;  /* 0x009896800000895d */ /* 0x004fea0003900000 */
[----:B------:R-:W2:Y:S02]  /*8380*/  @!P0 SYNCS.PHASECHK.TRANS64 P0, [R2+URZ+0x1b0], R5 ;  /* 0x0001b005020085a7 */ /* 0x000ea400080010ff */
[----:B--2---:R-:W-:Y:S05]  /*8390*/  @!P0 BRA `(.L_x_148) ;  /* 0xfffffffc00f08947 */ /* 0x004fea000383ffff */
[----:B------:R-:W-:Y:S05]  /*83a0*/  BRA `(.L_x_28) ;  /* 0xffffff9c00347947 */ /* 0x000fea000383ffff */
.L_x_33:
[----:B-1----:R1:W2:Y:S02]  /*83b0*/  SYNCS.PHASECHK.TRANS64.TRYWAIT P0, [R2+URZ+0x380], R3 ;  /* 0x00038003020075a7 */ /* 0x0022a400080011ff */
[----:B--2---:R-:W-:Y:S05]  /*83c0*/  @!P0 NANOSLEEP.SYNCS 0x989680 ;  /* 0x009896800000895d */ /* 0x004fea0003900000 */
[----:B------:R-:W2:Y:S02]  /*83d0*/  @!P0 SYNCS.PHASECHK.TRANS64 P0, [R2+URZ+0x380], R3 ;  /* 0x00038003020085a7 */ /* 0x000ea400080010ff */
[----:B--2---:R-:W-:Y:S05]  /*83e0*/  @!P0 BRA `(.L_x_33) ;  /* 0xfffffffc00f08947 */ /* 0x004fea000383ffff */
[----:B------:R-:W-:Y:S05]  /*83f0*/  BRA `(.L_x_149) ;  /* 0xffffff9c00c07947 */ /* 0x000fea000383ffff */
.L_x_37:
[----:B----4-:R-:W-:-:S07]  /*8400*/  MOV R0, UR5 ;  /* 0x0000000500007c02 */ /* 0x010fce0008000f00 */
.L_x_150:
[----:B-1----:R1:W2:Y:S02]  /*8410*/  SYNCS.PHASECHK.TRANS64.TRYWAIT P0, [R0+URZ], R3 ;  /* 0x00000003000075a7 */ /* 0x0022a400080011ff */
[----:B--2---:R-:W-:Y:S05]  /*8420*/  @!P0 NANOSLEEP.SYNCS 0x989680 ;  /* 0x009896800000895d */ /* 0x004fea0003900000 */
[----:B------:R-:W2:Y:S02]  /*8430*/  @!P0 SYNCS.PHASECHK.TRANS64 P0, [R0+URZ], R3 ;  /* 0x00000003000085a7 */ /* 0x000ea400080010ff */
[----:B--2---:R-:W-:Y:S05]  /*8440*/  @!P0 BRA `(.L_x_150) ;  /* 0xfffffffc00f08947 */ /* 0x004fea000383ffff */
[----:B------:R-:W-:Y:S05]  /*8450*/  BRA `(.L_x_151) ;  /* 0xffffffa400307947 */ /* 0x000fea000383ffff */
.L_x_38:
[----:B----4-:R-:W-:-:S07]  /*8460*/  MOV R0, UR5 ;  /* 0x0000000500007c02 */ /* 0x010fce0008000f00 */
.L_x_152:
[----:B-1----:R1:W2:Y:S02]  /*8470*/  SYNCS.PHASECHK.TRANS64.TRYWAIT P0, [R0+URZ], R3 ;  /* 0x00000003000075a7 */ /* 0x0022a400080011ff */
[----:B--2---:R-:W-:Y:S05]  /*8480*/  @!P0 NANOSLEEP.SYNCS 0x989680 ;  /* 0x009896800000895d */ /* 0x004fea0003900000 */
[----:B------:R-:W2:Y:S02]  /*8490*/  @!P0 SYNCS.PHASECHK.TRANS64 P0, [R0+URZ], R3 ;  /* 0x00000003000085a7 */ /* 0x000ea400080010ff */
[----:B--2---:R-:W-:Y:S05]  /*84a0*/  @!P0 BRA `(.L_x_152) ;  /* 0xfffffffc00f08947 */ /* 0x004fea000383ffff */
[----:B------:R-:W-:Y:S05]  /*84b0*/  BRA `(.L_x_153) ;  /* 0xffffffa4003c7947 */ /* 0x000fea000383ffff */
.L_x_39:
[----:B----4-:R-:W-:-:S07]  /*84c0*/  MOV R0, UR5 ;  /* 0x0000000500007c02 */ /* 0x010fce0008000f00 */
.L_x_154:
[----:B-1----:R1:W2:Y:S02]  /*84d0*/  SYNCS.PHASECHK.TRANS64.TRYWAIT P0, [R0+URZ], R3 ;  /* 0x00000003000075a7 */ /* 0x0022a400080011ff */
[----:B--2---:R-:W-:Y:S05]  /*84e0*/  @!P0 NANOSLEEP.SYNCS 0x989680 ;  /* 0x009896800000895d */ /* 0x004fea0003900000 */
[----:B------:R-:W2:Y:S02]  /*84f0*/  @!P0 SYNCS.PHASECHK.TRANS64 P0, [R0+URZ], R3 ;  /* 0x00000003000085a7 */ /* 0x000ea400080010ff */
[----:B--2---:R-:W-:Y:S05]  /*8500*/  @!P0 BRA `(.L_x_154) ;  /* 0xfffffffc00f08947 */ /* 0x004fea000383ffff */
[----:B------:R-:W-:Y:S05]  /*8510*/  BRA `(.L_x_155) ;  /* 0xffffffa400487947 */ /* 0x000fea000383ffff */
.L_x_40:
[----:B----4-:R-:W-:-:S07]  /*8520*/  MOV R0, UR5 ;  /* 0x0000000500007c02 */ /* 0x010fce0008000f00 */
.L_x_156:
[----:B-1----:R1:W2:Y:S02]  /*8530*/  SYNCS.PHASECHK.TRANS64.TRYWAIT P0, [R0+URZ], R3 ;  /* 0x00000003000075a7 */ /* 0x0022a400080011ff */
[----:B--2---:R-:W-:Y:S05]  /*8540*/  @!P0 NANOSLEEP.SYNCS 0x989680 ;  /* 0x009896800000895d */ /* 0x004fea0003900000 */
[----:B------:R-:W2:Y:S02]  /*8550*/  @!P0 SYNCS.PHASECHK.TRANS64 P0, [R0+URZ], R3 ;  /* 0x00000003000085a7 */ /* 0x000ea400080010ff */
[----:B--2---:R-:W-:Y:S05]  /*8560*/  @!P0 BRA `(.L_x_156) ;  /* 0xfffffffc00f08947 */ /* 0x004fea000383ffff */
[----:B------:R-:W-:Y:S05]  /*8570*/  BRA `(.L_x_157) ;  /* 0xffffffa400547947 */ /* 0x000fea000383ffff */
.L_x_41:
[----:B----4-:R-:W-:-:S07]  /*8580*/  MOV R0, UR5 ;  /* 0x0000000500007c02 */ /* 0x010fce0008000f00 */
.L_x_158:
[----:B-1----:R1:W2:Y:S02]  /*8590*/  SYNCS.PHASECHK.TRANS64.TRYWAIT P0, [R0+URZ], R3 ;  /* 0x00000003000075a7 */ /* 0x0022a400080011ff */
[----:B--2---:R-:W-:Y:S05]  /*85a0*/  @!P0 NANOSLEEP.SYNCS 0x989680 ;  /* 0x009896800000895d */ /* 0x004fea0003900000 */
[----:B------:R-:W2:Y:S02]  /*85b0*/  @!P0 SYNCS.PHASECHK.TRANS64 P0, [R0+URZ], R3 ;  /* 0x00000003000085a7 */ /* 0x000ea400080010ff */
[----:B--2---:R-:W-:Y:S05]  /*85c0*/  @!P0 BRA `(.L_x_158) ;  /* 0xfffffffc00f08947 */ /* 0x004fea000383ffff */
[----:B------:R-:W-:Y:S05]  /*85d0*/  BRA `(.L_x_159) ;  /* 0xffffffa400607947 */ /* 0x000fea000383ffff */
.L_x_42:
[----:B----4-:R-:W-:-:S07]  /*85e0*/  MOV R0, UR5 ;  /* 0x0000000500007c02 */ /* 0x010fce0008000f00 */
.L_x_160:
[----:B-1----:R1:W2:Y:S02]  /*85f0*/  SYNCS.PHASECHK.TRANS64.TRYWAIT P0, [R0+URZ], R3 ;  /* 0x00000003000075a7 */ /* 0x0022a400080011ff */
[----:B--2---:R-:W-:Y:S05]  /*8600*/  @!P0 NANOSLEEP.SYNCS 0x989680 ;  /* 0x009896800000895d */ /* 0x004fea0003900000 */
[----:B------:R-:W2:Y:S02]  /*8610*/  @!P0 SYNCS.PHASECHK.TRANS64 P0, [R0+URZ], R3 ;  /* 0x00000003000085a7 */ /* 0x000ea400080010ff */
[----:B--2---:R-:W-:Y:S05]  /*8620*/  @!P0 BRA `(.L_x_160) ;  /* 0xfffffffc00f08947 */ /* 0x004fea000383ffff */
[----:B------:R-:W-:Y:S05]  /*8630*/  BRA `(.L_x_161) ;  /* 0xffffffa4006c7947 */ /* 0x000fea000383ffff */
.L_x_43:
[----:B----4-:R-:W-:-:S07]  /*8640*/  MOV R0, UR5 ;  /* 0x0000000500007c02 */ /* 0x010fce0008000f00 */
.L_x_162:
[----:B-1----:R1:W2:Y:S02]  /*8650*/  SYNCS.PHASECHK.TRANS64.TRYWAIT P0, [R0+URZ], R3 ;  /* 0x00000003000075a7 */ /* 0x0022a400080011ff */
[----:B--2---:R-:W-:Y:S05]  /*8660*/  @!P0 NANOSLEEP.SYNCS 0x989680 ;  /* 0x009896800000895d */ /* 0x004fea0003900000 */
[----:B------:R-:W2:Y:S02]  /*8670*/  @!P0 SYNCS.PHASECHK.TRANS64 P0, [R0+URZ], R3 ;  /* 0x00000003000085a7 */ /* 0x000ea400080010ff */
[----:B--2---:R-:W-:Y:S05]  /*8680*/  @!P0 BRA `(.L_x_162) ;  /* 0xfffffffc00f08947 */ /* 0x004fea000383ffff */
[----:B------:R-:W-:Y:S05]  /*8690*/  BRA `(.L_x_163) ;  /* 0xffffffa400787947 */ /* 0x000fea000383ffff */
.L_x_44:
[----:B----4-:R-:W-:-:S07]  /*86a0*/  MOV R0, UR5 ;  /* 0x0000000500007c02 */ /* 0x010fce0008000f00 */
.L_x_164:
[----:B-1----:R1:W2:Y:S02]  /*86b0*/  SYNCS.PHASECHK.TRANS64.TRYWAIT P0, [R0+URZ], R3 ;  /* 0x00000003000075a7 */ /* 0x0022a400080011ff */
[----:B--2---:R-:W-:Y:S05]  /*86c0*/  @!P0 NANOSLEEP.SYNCS 0x989680 ;  /* 0x009896800000895d */ /* 0x004fea0003900000 */
[----:B------:R-:W2:Y:S02]  /*86d0*/  @!P0 SYNCS.PHASECHK.TRANS64 P0, [R0+URZ], R3 ;  /* 0x00000003000085a7 */ /* 0x000ea400080010ff */
[----:B--2---:R-:W-:Y:S05]  /*86e0*/  @!P0 BRA `(.L_x_164) ;  /* 0xfffffffc00f08947 */ /* 0x004fea000383ffff */
[----:B------:R-:W-:Y:S05]  /*86f0*/  BRA `(.L_x_165) ;  /* 0xffffffa400847947 */ /* 0x000fea000383ffff */
.L_x_45:
[----:B----4-:R-:W-:-:S07]  /*8700*/  MOV R0, UR5 ;  /* 0x0000000500007c02 */ /* 0x010fce0008000f00 */
.L_x_166:
[----:B-1----:R1:W2:Y:S02]  /*8710*/  SYNCS.PHASECHK.TRANS64.TRYWAIT P0, [R0+URZ], R3 ;  /* 0x00000003000075a7 */ /* 0x0022a400080011ff */
[----:B--2---:R-:W-:Y:S05]  /*8720*/  @!P0 NANOSLEEP.SYNCS 0x989680 ;  /* 0x009896800000895d */ /* 0x004fea0003900000 */
[----:B------:R-:W2:Y:S02]  /*8730*/  @!P0 SYNCS.PHASECHK.TRANS64 P0, [R0+URZ], R3 ;  /* 0x00000003000085a7 */ /* 0x000ea400080010ff */
[----:B--2---:R-:W-:Y:S05]  /*8740*/  @!P0 BRA `(.L_x_166) ;  /* 0xfffffffc00f08947 */ /* 0x004fea000383ffff */
[----:B------:R-:W-:Y:S05]  /*8750*/  BRA `(.L_x_167) ;  /* 0xffffffa400907947 */ /* 0x000fea000383ffff */
.L_x_46:
[----:B----4-:R-:W-:-:S07]  /*8760*/  MOV R0, UR5 ;  /* 0x0000000500007c02 */ /* 0x010fce0008000f00 */
.L_x_168:
[----:B-1----:R1:W2:Y:S02]  /*8770*/  SYNCS.PHASECHK.TRANS64.TRYWAIT P0, [R0+URZ], R3 ;  /* 0x00000003000075a7 */ /* 0x0022a400080011ff */
[----:B--2---:R-:W-:Y:S05]  /*8780*/  @!P0 NANOSLEEP.SYNCS 0x989680 ;  /* 0x009896800000895d */ /* 0x004fea0003900000 */
[----:B------:R-:W2:Y:S02]  /*8790*/  @!P0 SYNCS.PHASECHK.TRANS64 P0, [R0+URZ], R3 ;  /* 0x00000003000085a7 */ /* 0x000ea400080010ff */
[----:B--2---:R-:W-:Y:S05]  /*87a0*/  @!P0 BRA `(.L_x_168) ;  /* 0xfffffffc00f08947 */ /* 0x004fea000383ffff */
[----:B------:R-:W-:Y:S05]  /*87b0*/  BRA `(.L_x_169) ;  /* 0xffffffa4009c7947 */ /* 0x000fea000383ffff */
.L_x_47:
[----:B----4-:R-:W-:-:S07]  /*87c0*/  MOV R0, UR5 ;  /* 0x0000000500007c02 */ /* 0x010fce0008000f00 */
.L_x_170:
[----:B-1----:R1:W2:Y:S02]  /*87d0*/  SYNCS.PHASECHK.TRANS64.TRYWAIT P0, [R0+URZ], R3 ;  /* 0x00000003000075a7 */ /* 0x0022a400080011ff */
[----:B--2---:R-:W-:Y:S05]  /*87e0*/  @!P0 NANOSLEEP.SYNCS 0x989680 ;  /* 0x009896800000895d */ /* 0x004fea0003900000 */
[----:B------:R-:W2:Y:S02]  /*87f0*/  @!P0 SYNCS.PHASECHK.TRANS64 P0, [R0+URZ], R3 ;  /* 0x00000003000085a7 */ /* 0x000ea400080010ff */
[----:B--2---:R-:W-:Y:S05]  /*8800*/  @!P0 BRA `(.L_x_170) ;  /* 0xfffffffc00f08947 */ /* 0x004fea000383ffff */
[----:B------:R-:W-:Y:S05]  /*8810*/  BRA `(.L_x_171) ;  /* 0xffffffa400a87947 */ /* 0x000fea000383ffff */
.L_x_48:
[----:B----4-:R-:W-:-:S07]  /*8820*/  MOV R0, UR5 ;  /* 0x0000000500007c02 */ /* 0x010fce0008000f00 */
.L_x_172:
[----:B-1----:R1:W2:Y:S02]  /*8830*/  SYNCS.PHASECHK.TRANS64.TRYWAIT P0, [R0+URZ], R3 ;  /* 0x00000003000075a7 */ /* 0x0022a400080011ff */
[----:B--2---:R-:W-:Y:S05]  /*8840*/  @!P0 NANOSLEEP.SYNCS 0x989680 ;  /* 0x009896800000895d */ /* 0x004fea0003900000 */
[----:B------:R-:W2:Y:S02]  /*8850*/  @!P0 SYNCS.PHASECHK.TRANS64 P0, [R0+URZ], R3 ;  /* 0x00000003000085a7 */ /* 0x000ea400080010ff */
[----:B--2---:R-:W-:Y:S05]  /*8860*/  @!P0 BRA `(.L_x_172) ;  /* 0xfffffffc00f08947 */ /* 0x004fea000383ffff */
[----:B------:R-:W-:Y:S05]  /*8870*/  BRA `(.L_x_173) ;  /* 0xffffffa400b47947 */ /* 0x000fea000383ffff */
.L_x_49:
[----:B----4-:R-:W-:-:S07]  /*8880*/  MOV R0, UR5 ;  /* 0x0000000500007c02 */ /* 0x010fce0008000f00 */
.L_x_174:
[----:B-1----:R1:W2:Y:S02]  /*8890*/  SYNCS.PHASECHK.TRANS64.TRYWAIT P0, [R0+URZ], R3 ;  /* 0x00000003000075a7 */ /* 0x0022a400080011ff */
[----:B--2---:R-:W-:Y:S05]  /*88a0*/  @!P0 NANOSLEEP.SYNCS 0x989680 ;  /* 0x009896800000895d */ /* 0x004fea0003900000 */
[----:B------:R-:W2:Y:S02]  /*88b0*/  @!P0 SYNCS.PHASECHK.TRANS64 P0, [R0+URZ], R3 ;  /* 0x00000003000085a7 */ /* 0x000ea400080010ff */
[----:B--2---:R-:W-:Y:S05]  /*88c0*/  @!P0 BRA `(.L_x_174) ;  /* 0xfffffffc00f08947 */ /* 0x004fea000383ffff */
[----:B------:R-:W-:Y:S05]  /*88d0*/  BRA `(.L_x_175) ;  /* 0xffffffa400c07947 */ /* 0x000fea000383ffff */
.L_x_50:
[----:B----4-:R-:W-:-:S07]  /*88e0*/  MOV R0, UR5 ;  /* 0x0000000500007c02 */ /* 0x010fce0008000f00 */
.L_x_176:
[----:B-1----:R1:W2:Y:S02]  /*88f0*/  SYNCS.PHASECHK.TRANS64.TRYWAIT P0, [R0+URZ], R3 ;  /* 0x00000003000075a7 */ /* 0x0022a400080011ff */
[----:B--2---:R-:W-:Y:S05]  /*8900*/  @!P0 NANOSLEEP.SYNCS 0x989680 ;  /* 0x009896800000895d */ /* 0x004fea0003900000 */
[----:B------:R-:W2:Y:S02]  /*8910*/  @!P0 SYNCS.PHASECHK.TRANS64 P0, [R0+URZ], R3 ;  /* 0x00000003000085a7 */ /* 0x000ea400080010ff */
[----:B--2---:R-:W-:Y:S05]  /*8920*/  @!P0 BRA `(.L_x_176) ;  /* 0xfffffffc00f08947 */ /* 0x004fea000383ffff */
[----:B------:R-:W-:Y:S05]  /*8930*/  BRA `(.L_x_177) ;  /* 0xffffffa400cc7947 */ /* 0x000fea000383ffff */
.L_x_51:
[----:B----4-:R-:W-:-:S07]  /*8940*/  MOV R0, UR5 ;  /* 0x0000000500007c02 */ /* 0x010fce0008000f00 */
.L_x_178:
[----:B-1----:R1:W2:Y:S02]  /*8950*/  SYNCS.PHASECHK.TRANS64.TRYWAIT P0, [R0+URZ], R3 ;  /* 0x00000003000075a7 */ /* 0x0022a400080011ff */
[----:B--2---:R-:W-:Y:S05]  /*8960*/  @!P0 NANOSLEEP.SYNCS 0x989680 ;  /* 0x009896800000895d */ /* 0x004fea0003900000 */
[----:B------:R-:W2:Y:S02]  /*8970*/  @!P0 SYNCS.PHASECHK.TRANS64 P0, [R0+URZ], R3 ;  /* 0x00000003000085a7 */ /* 0x000ea400080010ff */
[----:B--2---:R-:W-:Y:S05]  /*8980*/  @!P0 BRA `(.L_x_178) ;  /* 0xfffffffc00f08947 */ /* 0x004fea000383ffff */
[----:B------:R-:W-:Y:S05]  /*8990*/  BRA `(.L_x_179) ;  /* 0xffffffa400d87947 */ /* 0x000fea000383ffff */
.L_x_52:
[----:B----4-:R-:W-:-:S07]  /*89a0*/  MOV R0, UR5 ;  /* 0x0000000500007c02 */ /* 0x010fce0008000f00 */
.L_x_180:
[----:B-1----:R1:W2:Y:S02]  /*89b0*/  SYNCS.PHASECHK.TRANS64.TRYWAIT P0, [R0+URZ], R3 ;  /* 0x00000003000075a7 */ /* 0x0022a400080011ff */
[----:B--2---:R-:W-:Y:S05]  /*89c0*/  @!P0 NANOSLEEP.SYNCS 0x989680 ;  /* 0x009896800000895d */ /* 0x004fea0003900000 */
[----:B------:R-:W2:Y:S02]  /*89d0*/  @!P0 SYNCS.PHASECHK.TRANS64 P0, [R0+URZ], R3 ;  /* 0x00000003000085a7 */ /* 0x000ea400080010ff */
[----:B--2---:R-:W-:Y:S05]  /*89e0*/  @!P0 BRA `(.L_x_180) ;  /* 0xfffffffc00f08947 */ /* 0x004fea000383ffff */
[----:B------:R-:W-:Y:S05]  /*89f0*/  BRA `(.L_x_181) ;  /* 0xffffffa400e47947 */ /* 0x000fea000383ffff */
.L_x_53:
[----:B----4-:R-:W-:-:S07]  /*8a00*/  MOV R0, UR5 ;  /* 0x0000000500007c02 */ /* 0x010fce0008000f00 */
.L_x_182:
[----:B-1----:R1:W2:Y:S02]  /*8a10*/  SYNCS.PHASECHK.TRANS64.TRYWAIT P0, [R0+URZ], R3 ;  /* 0x00000003000075a7 */ /* 0x0022a400080011ff */
[----:B--2---:R-:W-:Y:S05]  /*8a20*/  @!P0 NANOSLEEP.SYNCS 0x989680 ;  /* 0x009896800000895d */ /* 0x004fea0003900000 */
[----:B------:R-:W2:Y:S02]  /*8a30*/  @!P0 SYNCS.PHASECHK.TRANS64 P0, [R0+URZ], R3 ;  /* 0x00000003000085a7 */ /* 0x000ea400080010ff */
[----:B--2---:R-:W-:Y:S05]  /*8a40*/  @!P0 BRA `(.L_x_182) ;  /* 0xfffffffc00f08947 */ /* 0x004fea000383ffff */
[----:B------:R-:W-:Y:S05]  /*8a50*/  BRA `(.L_x_183) ;  /* 0xffffffa400f07947 */ /* 0x000fea000383ffff */
.L_x_54:
[----:B----4-:R-:W-:-:S07]  /*8a60*/  MOV R0, UR5 ;  /* 0x0000000500007c02 */ /* 0x010fce0008000f00 */
.L_x_184:
[----:B-1----:R1:W2:Y:S02]  /*8a70*/  SYNCS.PHASECHK.TRANS64.TRYWAIT P0, [R0+URZ], R3 ;  /* 0x00000003000075a7 */ /* 0x0022a400080011ff */
[----:B--2---:R-:W-:Y:S05]  /*8a80*/  @!P0 NANOSLEEP.SYNCS 0x989680 ;  /* 0x009896800000895d */ /* 0x004fea0003900000 */
[----:B------:R-:W2:Y:S02]  /*8a90*/  @!P0 SYNCS.PHASECHK.TRANS64 P0, [R0+URZ], R3 ;  /* 0x00000003000085a7 */ /* 0x000ea400080010ff */
[----:B--2---:R-:W-:Y:S05]  /*8aa0*/  @!P0 BRA `(.L_x_184) ;  /* 0xfffffffc00f08947 */ /* 0x004fea000383ffff */
[----:B------:R-:W-:Y:S05]  /*8ab0*/  BRA `(.L_x_185) ;  /* 0xffffffa400fc7947 */ /* 0x000fea000383ffff */
.L_x_55:
[----:B----4-:R-:W-:-:S07]  /*8ac0*/  MOV R0, UR5 ;  /* 0x0000000500007c02 */ /* 0x010fce0008000f00 */
.L_x_186:
[----:B-1----:R1:W2:Y:S02]  /*8ad0*/  SYNCS.PHASECHK.TRANS64.TRYWAIT P0, [R0+URZ], R3 ;  /* 0x00000003000075a7 */ /* 0x0022a400080011ff */
[----:B--2---:R-:W-:Y:S05]  /*8ae0*/  @!P0 NANOSLEEP.SYNCS 0x989680 ;  /* 0x009896800000895d */ /* 0x004fea0003900000 */
[----:B------:R-:W2:Y:S02]  /*8af0*/  @!P0 SYNCS.PHASECHK.TRANS64 P0, [R0+URZ], R3 ;  /* 0x00000003000085a7 */ /* 0x000ea400080010ff */
[----:B--2---:R-:W-:Y:S05]  /*8b00*/  @!P0 BRA `(.L_x_186) ;  /* 0xfffffffc00f08947 */ /* 0x004fea000383ffff */
[----:B------:R-:W-:Y:S05]  /*8b10*/  BRA `(.L_x_187) ;  /* 0xffffffa800087947 */ /* 0x000fea000383ffff */
.L_x_56:
[----:B----4-:R-:W-:-:S07]  /*8b20*/  MOV R0, UR5 ;  /* 0x0000000500007c02 */ /* 0x010fce0008000f00 */
.L_x_188:
[----:B-1----:R1:W2:Y:S02]  /*8b30*/  SYNCS.PHASECHK.TRANS64.TRYWAIT P0, [R0+URZ], R3 ;  /* 0x00000003000075a7 */ /* 0x0022a400080011ff */
[----:B--2---:R-:W-:Y:S05]  /*8b40*/  @!P0 NANOSLEEP.SYNCS 0x989680 ;  /* 0x009896800000895d */ /* 0x004fea0003900000 */
[----:B------:R-:W2:Y:S02]  /*8b50*/  @!P0 SYNCS.PHASECHK.TRANS64 P0, [R0+URZ], R3 ;  /* 0x00000003000085a7 */ /* 0x000ea400080010ff */
[----:B--2---:R-:W-:Y:S05]  /*8b60*/  @!P0 BRA `(.L_x_188) ;  /* 0xfffffffc00f08947 */ /* 0x004fea000383ffff */
[----:B------:R-:W-:Y:S05]  /*8b70*/  BRA `(.L_x_189) ;  /* 0xffffffa800147947 */ /* 0x000fea000383ffff */
.L_x_57:
[----:B----4-:R-:W-:-:S07]  /*8b80*/  MOV R0, UR5 ;  /* 0x0000000500007c02 */ /* 0x010fce0008000f00 */
.L_x_190:
[----:B-1----:R1:W2:Y:S02]  /*8b90*/  SYNCS.PHASECHK.TRANS64.TRYWAIT P0, [R0+URZ], R3 ;  /* 0x00000003000075a7 */ /* 0x0022a400080011ff */
[----:B--2---:R-:W-:Y:S05]  /*8ba0*/  @!P0 NANOSLEEP.SYNCS 0x989680 ;  /* 0x009896800000895d */ /* 0x004fea0003900000 */
[----:B------:R-:W2:Y:S02]  /*8bb0*/  @!P0 SYNCS.PHASECHK.TRANS64 P0, [R0+URZ], R3 ;  /* 0x00000003000085a7 */ /* 0x000ea400080010ff */
[----:B--2---:R-:W-:Y:S05]  /*8bc0*/  @!P0 BRA `(.L_x_190) ;  /* 0xfffffffc00f08947 */ /* 0x004fea000383ffff */
[----:B------:R-:W-:Y:S05]  /*8bd0*/  BRA `(.L_x_191) ;  /* 0xffffffa800207947 */ /* 0x000fea000383ffff */
.L_x_58:
[----:B----4-:R-:W-:-:S07]  /*8be0*/  MOV R0, UR5 ;  /* 0x0000000500007c02 */ /* 0x010fce0008000f00 */
.L_x_192:
[----:B-1----:R1:W2:Y:S02]  /*8bf0*/  SYNCS.PHASECHK.TRANS64.TRYWAIT P0, [R0+URZ], R3 ;  /* 0x00000003000075a7 */ /* 0x0022a400080011ff */
[----:B--2---:R-:W-:Y:S05]  /*8c00*/  @!P0 NANOSLEEP.SYNCS 0x989680 ;  /* 0x009896800000895d */ /* 0x004fea0003900000 */
[----:B------:R-:W2:Y:S02]  /*8c10*/  @!P0 SYNCS.PHASECHK.TRANS64 P0, [R0+URZ], R3 ;  /* 0x00000003000085a7 */ /* 0x000ea400080010ff */
[----:B--2---:R-:W-:Y:S05]  /*8c20*/  @!P0 BRA `(.L_x_192) ;  /* 0xfffffffc00f08947 */ /* 0x004fea000383ffff */
[----:B------:R-:W-:Y:S05]  /*8c30*/  BRA `(.L_x_193) ;  /* 0xffffffa8002c7947 */ /* 0x000fea000383ffff */
.L_x_59:
[----:B----4-:R-:W-:-:S07]  /*8c40*/  MOV R0, UR5 ;  /* 0x0000000500007c02 */ /* 0x010fce0008000f00 */
.L_x_194:
[----:B-1----:R1:W2:Y:S02]  /*8c50*/  SYNCS.PHASECHK.TRANS64.TRYWAIT P0, [R0+URZ], R3 ;  /* 0x00000003000075a7 */ /* 0x0022a400080011ff */
[----:B--2---:R-:W-:Y:S05]  /*8c60*/  @!P0 NANOSLEEP.SYNCS 0x989680 ;  /* 0x009896800000895d */ /* 0x004fea0003900000 */
[----:B------:R-:W2:Y:S02]  /*8c70*/  @!P0 SYNCS.PHASECHK.TRANS64 P0, [R0+URZ], R3 ;  /* 0x00000003000085a7 */ /* 0x000ea400080010ff */
[----:B--2---:R-:W-:Y:S05]  /*8c80*/  @!P0 BRA `(.L_x_194) ;  /* 0xfffffffc00f08947 */ /* 0x004fea000383ffff */
[----:B------:R-:W-:Y:S05]  /*8c90*/  BRA `(.L_x_195) ;  /* 0xffffffa800387947 */ /* 0x000fea000383ffff */
.L_x_60:
[----:B----4-:R-:W-:-:S07]  /*8ca0*/  MOV R0, UR5 ;  /* 0x0000000500007c02 */ /* 0x010fce0008000f00 */
.L_x_196:
[----:B-1----:R1:W2:Y:S02]  /*8cb0*/  SYNCS.PHASECHK.TRANS64.TRYWAIT P0, [R0+URZ], R3 ;  /* 0x00000003000075a7 */ /* 0x0022a400080011ff */
[----:B--2---:R-:W-:Y:S05]  /*8cc0*/  @!P0 NANOSLEEP.SYNCS 0x989680 ;  /* 0x009896800000895d */ /* 0x004fea0003900000 */
[----:B------:R-:W2:Y:S02]  /*8cd0*/  @!P0 SYNCS.PHASECHK.TRANS64 P0, [R0+URZ], R3 ;  /* 0x00000003000085a7 */ /* 0x000ea400080010ff */
[----:B--2---:R-:W-:Y:S05]  /*8ce0*/  @!P0 BRA `(.L_x_196) ;  /* 0xfffffffc00f08947 */ /* 0x004fea000383ffff */
[----:B------:R-:W-:Y:S05]  /*8cf0*/  BRA `(.L_x_197) ;  /* 0xffffffa800447947 */ /* 0x000fea000383ffff */
.L_x_61:
[----:B----4-:R-:W-:-:S07]  /*8d00*/  MOV R0, UR5 ;  /* 0x0000000500007c02 */ /* 0x010fce0008000f00 */
.L_x_198:
[----:B-1----:R1:W2:Y:S02]  /*8d10*/  SYNCS.PHASECHK.TRANS64.TRYWAIT P0, [R0+URZ], R3 ;  /* 0x00000003000075a7 */ /* 0x0022a400080011ff */
[----:B--2---:R-:W-:Y:S05]  /*8d20*/  @!P0 NANOSLEEP.SYNCS 0x989680 ;  /* 0x009896800000895d */ /* 0x004fea0003900000 */
[----:B------:R-:W2:Y:S02]  /*8d30*/  @!P0 SYNCS.PHASECHK.TRANS64 P0, [R0+URZ], R3 ;  /* 0x00000003000085a7 */ /* 0x000ea400080010ff */
[----:B--2---:R-:W-:Y:S05]  /*8d40*/  @!P0 BRA `(.L_x_198) ;  /* 0xfffffffc00f08947 */ /* 0x004fea000383ffff */
[----:B------:R-:W-:Y:S05]  /*8d50*/  BRA `(.L_x_199) ;  /* 0xffffffa800507947 */ /* 0x000fea000383ffff */
.L_x_62:
[----:B----4-:R-:W-:-:S07]  /*8d60*/  MOV R0, UR5 ;  /* 0x0000000500007c02 */ /* 0x010fce0008000f00 */
.L_x_200:
[----:B-1----:R1:W2:Y:S02]  /*8d70*/  SYNCS.PHASECHK.TRANS64.TRYWAIT P0, [R0+URZ], R3 ;  /* 0x00000003000075a7 */ /* 0x0022a400080011ff */
[----:B--2---:R-:W-:Y:S05]  /*8d80*/  @!P0 NANOSLEEP.SYNCS 0x989680 ;  /* 0x009896800000895d */ /* 0x004fea0003900000 */
[----:B------:R-:W2:Y:S02]  /*8d90*/  @!P0 SYNCS.PHASECHK.TRANS64 P0, [R0+URZ], R3 ;  /* 0x00000003000085a7 */ /* 0x000ea400080010ff */
[----:B--2---:R-:W-:Y:S05]  /*8da0*/  @!P0 BRA `(.L_x_200) ;  /* 0xfffffffc00f08947 */ /* 0x004fea000383ffff */
[----:B------:R-:W-:Y:S05]  /*8db0*/  BRA `(.L_x_201) ;  /* 0xffffffa8005c7947 */ /* 0x000fea000383ffff */
.L_x_63:
[----:B----4-:R-:W-:-:S07]  /*8dc0*/  MOV R0, UR5 ;  /* 0x0000000500007c02 */ /* 0x010fce0008000f00 */
.L_x_202:
[----:B-1----:R1:W2:Y:S02]  /*8dd0*/  SYNCS.PHASECHK.TRANS64.TRYWAIT P0, [R0+URZ], R3 ;  /* 0x00000003000075a7 */ /* 0x0022a400080011ff */
[----:B--2---:R-:W-:Y:S05]  /*8de0*/  @!P0 NANOSLEEP.SYNCS 0x989680 ;  /* 0x009896800000895d */ /* 0x004fea0003900000 */
[----:B------:R-:W2:Y:S02]  /*8df0*/  @!P0 SYNCS.PHASECHK.TRANS64 P0, [R0+URZ], R3 ;  /* 0x00000003000085a7 */ /* 0x000ea400080010ff */
[----:B--2---:R-:W-:Y:S05]  /*8e00*/  @!P0 BRA `(.L_x_202) ;  /* 0xfffffffc00f08947 */ /* 0x004fea000383ffff */
[----:B------:R-:W-:Y:S05]  /*8e10*/  BRA `(.L_x_203) ;  /* 0xffffffa800687947 */ /* 0x000fea000383ffff */
.L_x_64:
[----:B----4-:R-:W-:-:S07]  /*8e20*/  MOV R0, UR5 ;  /* 0x0000000500007c02 */ /* 0x010fce0008000f00 */
.L_x_204:
[----:B-1----:R1:W2:Y:S02]  /*8e30*/  SYNCS.PHASECHK.TRANS64.TRYWAIT P0, [R0+URZ], R3 ;  /* 0x00000003000075a7 */ /* 0x0022a400080011ff */
[----:B--2---:R-:W-:Y:S05]  /*8e40*/  @!P0 NANOSLEEP.SYNCS 0x989680 ;  /* 0x009896800000895d */ /* 0x004fea0003900000 */
[----:B------:R-:W2:Y:S02]  /*8e50*/  @!P0 SYNCS.PHASECHK.TRANS64 P0, [R0+URZ], R3 ;  /* 0x00000003000085a7 */ /* 0x000ea400080010ff */
[----:B--2---:R-:W-:Y:S05]  /*8e60*/  @!P0 BRA `(.L_x_204) ;  /* 0xfffffffc00f08947 */ /* 0x004fea000383ffff */
[----:B------:R-:W-:Y:S05]  /*8e70*/  BRA `(.L_x_205) ;  /* 0xffffffa800747947 */ /* 0x000fea000383ffff */
.L_x_65:
[----:B----4-:R-:W-:-:S07]  /*8e80*/  MOV R0, UR5 ;  /* 0x0000000500007c02 */ /* 0x010fce0008000f00 */
.L_x_206:
[----:B-1----:R1:W2:Y:S02]  /*8e90*/  SYNCS.PHASECHK.TRANS64.TRYWAIT P0, [R0+URZ], R3 ;  /* 0x00000003000075a7 */ /* 0x0022a400080011ff */
[----:B--2---:R-:W-:Y:S05]  /*8ea0*/  @!P0 NANOSLEEP.SYNCS 0x989680 ;  /* 0x009896800000895d */ /* 0x004fea0003900000 */
[----:B------:R-:W2:Y:S02]  /*8eb0*/  @!P0 SYNCS.PHASECHK.TRANS64 P0, [R0+URZ], R3 ;  /* 0x00000003000085a7 */ /* 0x000ea400080010ff */
[----:B--2---:R-:W-:Y:S05]  /*8ec0*/  @!P0 BRA `(.L_x_206) ;  /* 0xfffffffc00f08947 */ /* 0x004fea000383ffff */
[----:B------:R-:W-:Y:S05]  /*8ed0*/  BRA `(.L_x_207) ;  /* 0xffffffa800807947 */ /* 0x000fea000383ffff */
.L_x_66:
[----:B----4-:R-:W-:-:S07]  /*8ee0*/  MOV R0, UR5 ;  /* 0x0000000500007c02 */ /* 0x010fce0008000f00 */
.L_x_208:
[----:B-1----:R1:W2:Y:S02]  /*8ef0*/  SYNCS.PHASECHK.TRANS64.TRYWAIT P0, [R0+URZ], R3 ;  /* 0x00000003000075a7 */ /* 0x0022a400080011ff */
[----:B--2---:R-:W-:Y:S05]  /*8f00*/  @!P0 NANOSLEEP.SYNCS 0x989680 ;  /* 0x009896800000895d */ /* 0x004fea0003900000 */
[----:B------:R-:W2:Y:S02]  /*8f10*/  @!P0 SYNCS.PHASECHK.TRANS64 P0, [R0+URZ], R3 ;  /* 0x00000003000085a7 */ /* 0x000ea400080010ff */
[----:B--2---:R-:W-:Y:S05]  /*8f20*/  @!P0 BRA `(.L_x_208) ;  /* 0xfffffffc00f08947 */ /* 0x004fea000383ffff */
[----:B------:R-:W-:Y:S05]  /*8f30*/  BRA `(.L_x_209) ;  /* 0xffffffa8008c7947 */ /* 0x000fea000383ffff */
.L_x_67:
[----:B----4-:R-:W-:-:S07]  /*8f40*/  MOV R0, UR5 ;  /* 0x0000000500007c02 */ /* 0x010fce0008000f00 */
.L_x_210:
[----:B-1----:R1:W2:Y:S02]  /*8f50*/  SYNCS.PHASECHK.TRANS64.TRYWAIT P0, [R0+URZ], R3 ;  /* 0x00000003000075a7 */ /* 0x0022a400080011ff */
[----:B--2---:R-:W-:Y:S05]  /*8f60*/  @!P0 NANOSLEEP.SYNCS 0x989680 ;  /* 0x009896800000895d */ /* 0x004fea0003900000 */
[----:B------:R-:W2:Y:S02]  /*8f70*/  @!P0 SYNCS.PHASECHK.TRANS64 P0, [R0+URZ], R3 ;  /* 0x00000003000085a7 */ /* 0x000ea400080010ff */
[----:B--2---:R-:W-:Y:S05]  /*8f80*/  @!P0 BRA `(.L_x_210) ;  /* 0xfffffffc00f08947 */ /* 0x004fea000383ffff */
[----:B------:R-:W-:Y:S05]  /*8f90*/  BRA `(.L_x_211) ;  /* 0xffffffa800987947 */ /* 0x000fea000383ffff */
.L_x_68:
[----:B----4-:R-:W-:-:S07]  /*8fa0*/  MOV R0, UR5 ;  /* 0x0000000500007c02 */ /* 0x010fce0008000f00 */
.L_x_212:
[----:B-1----:R1:W2:Y:S02]  /*8fb0*/  SYNCS.PHASECHK.TRANS64.TRYWAIT P0, [R0+URZ], R3 ;  /* 0x00000003000075a7 */ /* 0x0022a400080011ff */
[----:B--2---:R-:W-:Y:S05]  /*8fc0*/  @!P0 NANOSLEEP.SYNCS 0x989680 ;  /* 0x009896800000895d */ /* 0x004fea0003900000 */
[----:B------:R-:W2:Y:S02]  /*8fd0*/  @!P0 SYNCS.PHASECHK.TRANS64 P0, [R0+URZ], R3 ;  /* 0x00000003000085a7 */ /* 0x000ea400080010ff */
[----:B--2---:R-:W-:Y:S05]  /*8fe0*/  @!P0 BRA `(.L_x_212) ;  /* 0xfffffffc00f08947 */ /* 0x004fea000383ffff */
[----:B------:R-:W-:Y:S05]  /*8ff0*/  BRA `(.L_x_213) ;  /* 0xffffffa800a47947 */ /* 0x000fea000383ffff */
.L_x_69:
[----:B----4-:R-:W-:-:S07]  /*9000*/  MOV R0, UR5 ;  /* 0x0000000500007c02 */ /* 0x010fce0008000f00 */
.L_x_214:
[----:B-1----:R1:W2:Y:S02]  /*9010*/  SYNCS.PHASECHK.TRANS64.TRYWAIT P0, [R0+URZ], R3 ;  /* 0x00000003000075a7 */ /* 0x0022a400080011ff */
[----:B--2---:R-:W-:Y:S05]  /*9020*/  @!P0 NANOSLEEP.SYNCS 0x989680 ;  /* 0x009896800000895d */ /* 0x004fea0003900000 */
[----:B------:R-:W2:Y:S02]  /*9030*/  @!P0 SYNCS.PHASECHK.TRANS64 P0, [R0+URZ], R3 ;  /* 0x00000003000085a7 */ /* 0x000ea400080010ff */
[----:B--2---:R-:W-:Y:S05]  /*9040*/  @!P0 BRA `(.L_x_214) ;  /* 0xfffffffc00f08947 */ /* 0x004fea000383ffff */
[----:B------:R-:W-:Y:S05]  /*9050*/  BRA `(.L_x_215) ;  /* 0xffffffa800b07947 */ /* 0x000fea000383ffff */
.L_x_70:
[----:B----4-:R-:W-:-:S07]  /*9060*/  MOV R0, UR5 ;  /* 0x0000000500007c02 */ /* 0x010fce0008000f00 */
.L_x_216:
[----:B-1----:R1:W2:Y:S02]  /*9070*/  SYNCS.PHASECHK.TRANS64.TRYWAIT P0, [R0+URZ], R3 ;  /* 0x00000003000075a7 */ /* 0x0022a400080011ff */
[----:B--2---:R-:W-:Y:S05]  /*9080*/  @!P0 NANOSLEEP.SYNCS 0x989680 ;  /* 0x009896800000895d */ /* 0x004fea0003900000 */
[----:B------:R-:W2:Y:S02]  /*9090*/  @!P0 SYNCS.PHASECHK.TRANS64 P0, [R0+URZ], R3 ;  /* 0x00000003000085a7 */ /* 0x000ea400080010ff */
[----:B--2---:R-:W-:Y:S05]  /*90a0*/  @!P0 BRA `(.L_x_216) ;  /* 0xfffffffc00f08947 */ /* 0x004fea000383ffff */
[----:B------:R-:W-:Y:S05]  /*90b0*/  BRA `(.L_x_217) ;  /* 0xffffffa800bc7947 */ /* 0x000fea000383ffff */
.L_x_71:
[----:B----4-:R-:W-:-:S07]  /*90c0*/  MOV R0, UR5 ;  /* 0x0000000500007c02 */ /* 0x010fce0008000f00 */
.L_x_218:
[----:B-1----:R1:W2:Y:S02]  /*90d0*/  SYNCS.PHASECHK.TRANS64.TRYWAIT P0, [R0+URZ], R3 ;  /* 0x00000003000075a7 */ /* 0x0022a400080011ff */
[----:B--2---:R-:W-:Y:S05]  /*90e0*/  @!P0 NANOSLEEP.SYNCS 0x989680 ;  /* 0x009896800000895d */ /* 0x004fea0003900000 */
[----:B------:R-:W2:Y:S02]  /*90f0*/  @!P0 SYNCS.PHASECHK.TRANS64 P0, [R0+URZ], R3 ;  /* 0x00000003000085a7 */ /* 0x000ea400080010ff */
[----:B--2---:R-:W-:Y:S05]  /*9100*/  @!P0 BRA `(.L_x_218) ;  /* 0xfffffffc00f08947 */ /* 0x004fea000383ffff */
[----:B------:R-:W-:Y:S05]  /*9110*/  BRA `(.L_x_219) ;  /* 0xffffffa800c87947 */ /* 0x000fea000383ffff */
.L_x_72:
[----:B----4-:R-:W-:-:S07]  /*9120*/  MOV R0, UR5 ;  /* 0x0000000500007c02 */ /* 0x010fce0008000f00 */
.L_x_220:
[----:B-1----:R1:W2:Y:S02]  /*9130*/  SYNCS.PHASECHK.TRANS64.TRYWAIT P0, [R0+URZ], R3 ;  /* 0x00000003000075a7 */ /* 0x0022a400080011ff */
[----:B--2---:R-:W-:Y:S05]  /*9140*/  @!P0 NANOSLEEP.SYNCS 0x989680 ;  /* 0x009896800000895d */ /* 0x004fea0003900000 */
[----:B------:R-:W2:Y:S02]  /*9150*/  @!P0 SYNCS.PHASECHK.TRANS64 P0, [R0+URZ], R3 ;  /* 0x00000003000085a7 */ /* 0x000ea400080010ff */
[----:B--2---:R-:W-:Y:S05]  /*9160*/  @!P0 BRA `(.L_x_220) ;  /* 0xfffffffc00f08947 */ /* 0x004fea000383ffff */
[----:B------:R-:W-:Y:S05]  /*9170*/  BRA `(.L_x_221) ;  /* 0xffffffa800d47947 */ /* 0x000fea000383ffff */
.L_x_73:
[----:B----4-:R-:W-:-:S07]  /*9180*/  MOV R0, UR5 ;  /* 0x0000000500007c02 */ /* 0x010fce0008000f00 */
.L_x_222:
[----:B-1----:R1:W2:Y:S02]  /*9190*/  SYNCS.PHASECHK.TRANS64.TRYWAIT P0, [R0+URZ], R3 ;  /* 0x00000003000075a7 */ /* 0x0022a400080011ff */
[----:B--2---:R-:W-:Y:S05]  /*91a0*/  @!P0 NANOSLEEP.SYNCS 0x989680 ;  /* 0x009896800000895d */ /* 0x004fea0003900000 */
[----:B------:R-:W2:Y:S02]  /*91b0*/  @!P0 SYNCS.PHASECHK.TRANS64 P0, [R0+URZ], R3 ;  /* 0x00000003000085a7 */ /* 0x000ea400080010ff */
[----:B--2---:R-:W-:Y:S05]  /*91c0*/  @!P0 BRA `(.L_x_222) ;  /* 0xfffffffc00f08947 */ /* 0x004fea000383ffff */
[----:B------:R-:W-:Y:S05]  /*91d0*/  BRA `(.L_x_223) ;  /* 0xffffffa800e07947 */ /* 0x000fea000383ffff */
.L_x_74:
[----:B----4-:R-:W-:-:S07]  /*91e0*/  MOV R0, UR5 ;  /* 0x0000000500007c02 */ /* 0x010fce0008000f00 */
.L_x_224:
[----:B-1----:R1:W2:Y:S02]  /*91f0*/  SYNCS.PHASECHK.TRANS64.TRYWAIT P0, [R0+URZ], R3 ;  /* 0x00000003000075a7 */ /* 0x0022a400080011ff */
[----:B--2---:R-:W-:Y:S05]  /*9200*/  @!P0 NANOSLEEP.SYNCS 0x989680 ;  /* 0x009896800000895d */ /* 0x004fea0003900000 */
[----:B------:R-:W2:Y:S02]  /*9210*/  @!P0 SYNCS.PHASECHK.TRANS64 P0, [R0+URZ], R3 ;  /* 0x00000003000085a7 */ /* 0x000ea400080010ff */
[----:B--2---:R-:W-:Y:S05]  /*9220*/  @!P0 BRA `(.L_x_224) ;  /* 0xfffffffc00f08947 */ /* 0x004fea000383ffff */
[----:B------:R-:W-:Y:S05]  /*9230*/  BRA `(.L_x_225) ;  /* 0xffffffa800ec7947 */ /* 0x000fea000383ffff */
.L_x_75:
[----:B----4-:R-:W-:-:S07]  /*9240*/  MOV R0, UR5 ;  /* 0x0000000500007c02 */ /* 0x010fce0008000f00 */
.L_x_226:
[----:B-1----:R1:W2:Y:S02]  /*9250*/  SYNCS.PHASECHK.TRANS64.TRYWAIT P0, [R0+URZ], R3 ;  /* 0x00000003000075a7 */ /* 0x0022a400080011ff */
[----:B--2---:R-:W-:Y:S05]  /*9260*/  @!P0 NANOSLEEP.SYNCS 0x989680 ;  /* 0x009896800000895d */ /* 0x004fea0003900000 */
[----:B------:R-:W2:Y:S02]  /*9270*/  @!P0 SYNCS.PHASECHK.TRANS64 P0, [R0+URZ], R3 ;  /* 0x00000003000085a7 */ /* 0x000ea400080010ff */
[----:B--2---:R-:W-:Y:S05]  /*9280*/  @!P0 BRA `(.L_x_226) ;  /* 0xfffffffc00f08947 */ /* 0x004fea000383ffff */
[----:B------:R-:W-:Y:S05]  /*9290*/  BRA `(.L_x_227) ;  /* 0xffffffa800f87947 */ /* 0x000fea000383ffff */
.L_x_76:
[----:B----4-:R-:W-:-:S07]  /*92a0*/  MOV R0, UR5 ;  /* 0x0000000500007c02 */ /* 0x010fce0008000f00 */
.L_x_228:
[----:B-1----:R1:W2:Y:S02]  /*92b0*/  SYNCS.PHASECHK.TRANS64.TRYWAIT P0, [R0+URZ], R3 ;  /* 0x00000003000075a7 */ /* 0x0022a400080011ff */
[----:B--2---:R-:W-:Y:S05]  /*92c0*/  @!P0 NANOSLEEP.SYNCS 0x989680 ;  /* 0x009896800000895d */ /* 0x004fea0003900000 */
[----:B------:R-:W2:Y:S02]  /*92d0*/  @!P0 SYNCS.PHASECHK.TRANS64 P0, [R0+URZ], R3 ;  /* 0x00000003000085a7 */ /* 0x000ea400080010ff */
[----:B--2---:R-:W-:Y:S05]  /*92e0*/  @!P0 BRA `(.L_x_228) ;  /* 0xfffffffc00f08947 */ /* 0x004fea000383ffff */
[----:B------:R-:W-:Y:S05]  /*92f0*/  BRA `(.L_x_229) ;  /* 0xffffffac00047947 */ /* 0x000fea000383ffff */
.L_x_77:
[----:B----4-:R-:W-:-:S07]  /*9300*/  MOV R0, UR5 ;  /* 0x0000000500007c02 */ /* 0x010fce0008000f00 */
.L_x_230:
[----:B-1----:R1:W2:Y:S02]  /*9310*/  SYNCS.PHASECHK.TRANS64.TRYWAIT P0, [R0+URZ], R3 ;  /* 0x00000003000075a7 */ /* 0x0022a400080011ff */
[----:B--2---:R-:W-:Y:S05]  /*9320*/  @!P0 NANOSLEEP.SYNCS 0x989680 ;  /* 0x009896800000895d */ /* 0x004fea0003900000 */
[----:B------:R-:W2:Y:S02]  /*9330*/  @!P0 SYNCS.PHASECHK.TRANS64 P0, [R0+URZ], R3 ;  /* 0x00000003000085a7 */ /* 0x000ea400080010ff */
[----:B--2---:R-:W-:Y:S05]  /*9340*/  @!P0 BRA `(.L_x_230) ;  /* 0xfffffffc00f08947 */ /* 0x004fea000383ffff */
[----:B------:R-:W-:Y:S05]  /*9350*/  BRA `(.L_x_231) ;  /* 0xffffffac00107947 */ /* 0x000fea000383ffff */
.L_x_78:
[----:B----4-:R-:W-:-:S07]  /*9360*/  MOV R0, UR5 ;  /* 0x0000000500007c02 */ /* 0x010fce0008000f00 */
.L_x_232:
[----:B-1----:R1:W2:Y:S02]  /*9370*/  SYNCS.PHASECHK.TRANS64.TRYWAIT P0, [R0+URZ], R3 ;  /* 0x00000003000075a7 */ /* 0x0022a400080011ff */
[----:B--2---:R-:W-:Y:S05]  /*9380*/  @!P0 NANOSLEEP.SYNCS 0x989680 ;  /* 0x009896800000895d */ /* 0x004fea0003900000 */
[----:B------:R-:W2:Y:S02]  /*9390*/  @!P0 SYNCS.PHASECHK.TRANS64 P0, [R0+URZ], R3 ;  /* 0x00000003000085a7 */ /* 0x000ea400080010ff */
[----:B--2---:R-:W-:Y:S05]  /*93a0*/  @!P0 BRA `(.L_x_232) ;  /* 0xfffffffc00f08947 */ /* 0x004fea000383ffff */
[----:B------:R-:W-:Y:S05]  /*93b0*/  BRA `(.L_x_233) ;  /* 0xffffffac001c7947 */ /* 0x000fea000383ffff */
.L_x_79:
[----:B----4-:R-:W-:-:S07]  /*93c0*/  MOV R0, UR5 ;  /* 0x0000000500007c02 */ /* 0x010fce0008000f00 */
.L_x_234:
[----:B-1----:R1:W2:Y:S02]  /*93d0*/  SYNCS.PHASECHK.TRANS64.TRYWAIT P0, [R0+URZ], R3 ;  /* 0x00000003000075a7 */ /* 0x0022a400080011ff */
[----:B--2---:R-:W-:Y:S05]  /*93e0*/  @!P0 NANOSLEEP.SYNCS 0x989680 ;  /* 0x009896800000895d */ /* 0x004fea0003900000 */
[----:B------:R-:W2:Y:S02]  /*93f0*/  @!P0 SYNCS.PHASECHK.TRANS64 P0, [R0+URZ], R3 ;  /* 0x00000003000085a7 */ /* 0x000ea400080010ff */
[----:B--2---:R-:W-:Y:S05]  /*9400*/  @!P0 BRA `(.L_x_234) ;  /* 0xfffffffc00f08947 */ /* 0x004fea000383ffff */
[----:B------:R-:W-:Y:S05]  /*9410*/  BRA `(.L_x_235) ;  /* 0xffffffac00287947 */ /* 0x000fea000383ffff */
.L_x_80:
[----:B----4-:R-:W-:-:S07]  /*9420*/  MOV R0, UR5 ;  /* 0x0000000500007c02 */ /* 0x010fce0008000f00 */
.L_x_236:
[----:B-1----:R1:W2:Y:S02]  /*9430*/  SYNCS.PHASECHK.TRANS64.TRYWAIT P0, [R0+URZ], R3 ;  /* 0x00000003000075a7 */ /* 0x0022a400080011ff */
[----:B--2---:R-:W-:Y:S05]  /*9440*/  @!P0 NANOSLEEP.SYNCS 0x989680 ;  /* 0x009896800000895d */ /* 0x004fea0003900000 */
[----:B------:R-:W2:Y:S02]  /*9450*/  @!P0 SYNCS.PHASECHK.TRANS64 P0, [R0+URZ], R3 ;  /* 0x00000003000085a7 */ /* 0x000ea400080010ff */
[----:B--2---:R-:W-:Y:S05]  /*9460*/  @!P0 BRA `(.L_x_236) ;  /* 0xfffffffc00f08947 */ /* 0x004fea000383ffff */
[----:B------:R-:W-:Y:S05]  /*9470*/  BRA `(.L_x_237) ;  /* 0xffffffac00347947 */ /* 0x000fea000383ffff */
.L_x_81:
[----:B----4-:R-:W-:-:S07]  /*9480*/  MOV R0, UR5 ;  /* 0x0000000500007c02 */ /* 0x010fce0008000f00 */
.L_x_238:
[----:B-1----:R1:W2:Y:S02]  /*9490*/  SYNCS.PHASECHK.TRANS64.TRYWAIT P0, [R0+URZ], R3 ;  /* 0x00000003000075a7 */ /* 0x0022a400080011ff */
[----:B--2---:R-:W-:Y:S05]  /*94a0*/  @!P0 NANOSLEEP.SYNCS 0x989680 ;  /* 0x009896800000895d */ /* 0x004fea0003900000 */
[----:B------:R-:W2:Y:S02]  /*94b0*/  @!P0 SYNCS.PHASECHK.TRANS64 P0, [R0+URZ], R3 ;  /* 0x00000003000085a7 */ /* 0x000ea400080010ff */
[----:B--2---:R-:W-:Y:S05]  /*94c0*/  @!P0 BRA `(.L_x_238) ;  /* 0xfffffffc00f08947 */ /* 0x004fea000383ffff */
[----:B------:R-:W-:Y:S05]  /*94d0*/  BRA `(.L_x_239) ;  /* 0xffffffac00407947 */ /* 0x000fea000383ffff */
.L_x_82:
[----:B----4-:R-:W-:-:S07]  /*94e0*/  MOV R0, UR5 ;  /* 0x0000000500007c02 */ /* 0x010fce0008000f00 */
.L_x_240:
[----:B-1----:R1:W2:Y:S02]  /*94f0*/  SYNCS.PHASECHK.TRANS64.TRYWAIT P0, [R0+URZ], R3 ;  /* 0x00000003000075a7 */ /* 0x0022a400080011ff */
[----:B--2---:R-:W-:Y:S05]  /*9500*/  @!P0 NANOSLEEP.SYNCS 0x989680 ;  /* 0x009896800000895d */ /* 0x004fea0003900000 */
[----:B------:R-:W2:Y:S02]  /*9510*/  @!P0 SYNCS.PHASECHK.TRANS64 P0, [R0+URZ], R3 ;  /* 0x00000003000085a7 */ /* 0x000ea400080010ff */
[----:B--2---:R-:W-:Y:S05]  /*9520*/  @!P0 BRA `(.L_x_240) ;  /* 0xfffffffc00f08947 */ /* 0x004fea000383ffff */
[----:B------:R-:W-:Y:S05]  /*9530*/  BRA `(.L_x_241) ;  /* 0xffffffac004c7947 */ /* 0x000fea000383ffff */
.L_x_83:
[----:B----4-:R-:W-:-:S07]  /*9540*/  MOV R0, UR5 ;  /* 0x0000000500007c02 */ /* 0x010fce0008000f00 */
.L_x_242:
[----:B-1----:R1:W2:Y:S02]  /*9550*/  SYNCS.PHASECHK.TRANS64.TRYWAIT P0, [R0+URZ], R3 ;  /* 0x00000003000075a7 */ /* 0x0022a400080011ff */
[----:B--2---:R-:W-:Y:S05]  /*9560*/  @!P0 NANOSLEEP.SYNCS 0x989680 ;  /* 0x009896800000895d */ /* 0x004fea0003900000 */
[----:B------:R-:W2:Y:S02]  /*9570*/  @!P0 SYNCS.PHASECHK.TRANS64 P0, [R0+URZ], R3 ;  /* 0x00000003000085a7 */ /* 0x000ea400080010ff */
[----:B--2---:R-:W-:Y:S05]  /*9580*/  @!P0 BRA `(.L_x_242) ;  /* 0xfffffffc00f08947 */ /* 0x004fea000383ffff */
[----:B------:R-:W-:Y:S05]  /*9590*/  BRA `(.L_x_243) ;  /* 0xffffffac00587947 */ /* 0x000fea000383ffff */
.L_x_84:
[----:B----4-:R-:W-:-:S07]  /*95a0*/  MOV R0, UR5 ;  /* 0x0000000500007c02 */ /* 0x010fce0008000f00 */
.L_x_244:
[----:B-1----:R1:W2:Y:S02]  /*95b0*/  SYNCS.PHASECHK.TRANS64.TRYWAIT P0, [R0+URZ], R3 ;  /* 0x00000003000075a7 */ /* 0x0022a400080011ff */
[----:B--2---:R-:W-:Y:S05]  /*95c0*/  @!P0 NANOSLEEP.SYNCS 0x989680 ;  /* 0x009896800000895d */ /* 0x004fea0003900000 */
[----:B------:R-:W2:Y:S02]  /*95d0*/  @!P0 SYNCS.PHASECHK.TRANS64 P0, [R0+URZ], R3 ;  /* 0x00000003000085a7 */ /* 0x000ea400080010ff */
[----:B--2---:R-:W-:Y:S05]  /*95e0*/  @!P0 BRA `(.L_x_244) ;  /* 0xfffffffc00f08947 */ /* 0x004fea000383ffff */
[----:B------:R-:W-:Y:S05]  /*95f0*/  BRA `(.L_x_245) ;  /* 0xffffffac00647947 */ /* 0x000fea000383ffff */
.L_x_85:
[----:B----4-:R-:W-:-:S07]  /*9600*/  MOV R0, UR5 ;  /* 0x0000000500007c02 */ /* 0x010fce0008000f00 */
.L_x_246:
[----:B-1----:R1:W2:Y:S02]  /*9610*/  SYNCS.PHASECHK.TRANS64.TRYWAIT P0, [R0+URZ], R3 ;  /* 0x00000003000075a7 */ /* 0x0022a400080011ff */
[----:B--2---:R-:W-:Y:S05]  /*9620*/  @!P0 NANOSLEEP.SYNCS 0x989680 ;  /* 0x009896800000895d */ /* 0x004fea0003900000 */
[----:B------:R-:W2:Y:S02]  /*9630*/  @!P0 SYNCS.PHASECHK.TRANS64 P0, [R0+URZ], R3 ;  /* 0x00000003000085a7 */ /* 0x000ea400080010ff */
[----:B--2---:R-:W-:Y:S05]  /*9640*/  @!P0 BRA `(.L_x_246) ;  /* 0xfffffffc00f08947 */ /* 0x004fea000383ffff */
[----:B------:R-:W-:Y:S05]  /*9650*/  BRA `(.L_x_247) ;  /* 0xffffffac00707947 */ /* 0x000fea000383ffff */
.L_x_86:
[----:B----4-:R-:W-:-:S07]  /*9660*/  MOV R0, UR5 ;  /* 0x0000000500007c02 */ /* 0x010fce0008000f00 */
.L_x_248:
[----:B-1----:R1:W2:Y:S02]  /*9670*/  SYNCS.PHASECHK.TRANS64.TRYWAIT P0, [R0+URZ], R3 ;  /* 0x00000003000075a7 */ /* 0x0022a400080011ff */
[----:B--2---:R-:W-:Y:S05]  /*9680*/  @!P0 NANOSLEEP.SYNCS 0x989680 ;  /* 0x009896800000895d */ /* 0x004fea0003900000 */
[----:B------:R-:W2:Y:S02]  /*9690*/  @!P0 SYNCS.PHASECHK.TRANS64 P0, [R0+URZ], R3 ;  /* 0x00000003000085a7 */ /* 0x000ea400080010ff */
[----:B--2---:R-:W-:Y:S05]  /*96a0*/  @!P0 BRA `(.L_x_248) ;  /* 0xfffffffc00f08947 */ /* 0x004fea000383ffff */
[----:B------:R-:W-:Y:S05]  /*96b0*/  BRA `(.L_x_249) ;  /* 0xffffffac007c7947 */ /* 0x000fea000383ffff */
.L_x_87:
[----:B----4-:R-:W-:-:S07]  /*96c0*/  MOV R0, UR5 ;  /* 0x0000000500007c02 */ /* 0x010fce0008000f00 */
.L_x_250:
[----:B-1----:R1:W2:Y:S02]  /*96d0*/  SYNCS.PHASECHK.TRANS64.TRYWAIT P0, [R0+URZ], R3 ;  /* 0x00000003000075a7 */ /* 0x0022a400080011ff */
[----:B--2---:R-:W-:Y:S05]  /*96e0*/  @!P0 NANOSLEEP.SYNCS 0x989680 ;  /* 0x009896800000895d */ /* 0x004fea0003900000 */
[----:B------:R-:W2:Y:S02]  /*96f0*/  @!P0 SYNCS.PHASECHK.TRANS64 P0, [R0+URZ], R3 ;  /* 0x00000003000085a7 */ /* 0x000ea400080010ff */
[----:B--2---:R-:W-:Y:S05]  /*9700*/  @!P0 BRA `(.L_x_250) ;  /* 0xfffffffc00f08947 */ /* 0x004fea000383ffff */
[----:B------:R-:W-:Y:S05]  /*9710*/  BRA `(.L_x_251) ;  /* 0xffffffac00887947 */ /* 0x000fea000383ffff */
.L_x_88:
[----:B----4-:R-:W-:-:S07]  /*9720*/  MOV R0, UR5 ;  /* 0x0000000500007c02 */ /* 0x010fce0008000f00 */
.L_x_252:
[----:B-1----:R1:W2:Y:S02]  /*9730*/  SYNCS.PHASECHK.TRANS64.TRYWAIT P0, [R0+URZ], R3 ;  /* 0x00000003000075a7 */ /* 0x0022a400080011ff */
[----:B--2---:R-:W-:Y:S05]  /*9740*/  @!P0 NANOSLEEP.SYNCS 0x989680 ;  /* 0x009896800000895d */ /* 0x004fea0003900000 */
[----:B------:R-:W2:Y:S02]  /*9750*/  @!P0 SYNCS.PHASECHK.TRANS64 P0, [R0+URZ], R3 ;  /* 0x00000003000085a7 */ /* 0x000ea400080010ff */
[----:B--2---:R-:W-:Y:S05]  /*9760*/  @!P0 BRA `(.L_x_252) ;  /* 0xfffffffc00f08947 */ /* 0x004fea000383ffff */
[----:B------:R-:W-:Y:S05]  /*9770*/  BRA `(.L_x_253) ;  /* 0xffffffac00947947 */ /* 0x000fea000383ffff */
.L_x_89:
[----:B----4-:R-:W-:-:S07]  /*9780*/  MOV R0, UR5 ;  /* 0x0000000500007c02 */ /* 0x010fce0008000f00 */
.L_x_254:
[----:B-1----:R1:W2:Y:S02]  /*9790*/  SYNCS.PHASECHK.TRANS64.TRYWAIT P0, [R0+URZ], R3 ;  /* 0x00000003000075a7 */ /* 0x0022a400080011ff */
[----:B--2---:R-:W-:Y:S05]  /*97a0*/  @!P0 NANOSLEEP.SYNCS 0x989680 ;  /* 0x009896800000895d */ /* 0x004fea0003900000 */
[----:B------:R-:W2:Y:S02]  /*97b0*/  @!P0 SYNCS.PHASECHK.TRANS64 P0, [R0+URZ], R3 ;  /* 0x00000003000085a7 */ /* 0x000ea400080010ff */
[----:B--2---:R-:W-:Y:S05]  /*97c0*/  @!P0 BRA `(.L_x_254) ;  /* 0xfffffffc00f08947 */ /* 0x004fea000383ffff */
[----:B------:R-:W-:Y:S05]  /*97d0*/  BRA `(.L_x_255) ;  /* 0xffffffac00a07947 */ /* 0x000fea000383ffff */
.L_x_92:
[----:B-1----:R1:W2:Y:S02]  /*97e0*/  SYNCS.PHASECHK.TRANS64.TRYWAIT P0, [R0+URZ+0x3e0], R5 ;  /* 0x0003e005000075a7 */ /* 0x0022a400080011ff */
[----:B--2---:R-:W-:Y:S05]  /*97f0*/  @!P0 NANOSLEEP.SYNCS 0x989680 ;  /* 0x009896800000895d */ /* 0x004fea0003900000 */
[----:B------:R-:W2:Y:S02]  /*9800*/  @!P0 SYNCS.PHASECHK.TRANS64 P0, [R0+URZ+0x3e0], R5 ;  /* 0x0003e005000085a7 */ /* 0x000ea400080010ff */
[----:B--2---:R-:W-:Y:S05]  /*9810*/  @!P0 BRA `(.L_x_92) ;  /* 0xfffffffc00f08947 */ /* 0x004fea000383ffff */
[----:B------:R-:W-:Y:S05]  /*9820*/  BRA `(.L_x_256) ;  /* 0xffffffac00fc7947 */ /* 0x000fea000383ffff */
.L_x_93:
[----:B------:R-:W-:-:S07]  /*9830*/  MOV R0, UR5 ;  /* 0x0000000500007c02 */ /* 0x000fce0008000f00 */
.L_x_257:
[----:B-1----:R1:W2:Y:S02]  /*9840*/  SYNCS.PHASECHK.TRANS64.TRYWAIT P0, [R0+URZ+0x390], R5 ;  /* 0x00039005000075a7 */ /* 0x0022a400080011ff */
[----:B--2---:R-:W-:Y:S05]  /*9850*/  @!P0 NANOSLEEP.SYNCS 0x989680 ;  /* 0x009896800000895d */ /* 0x004fea0003900000 */
[----:B------:R-:W2:Y:S02]  /*9860*/  @!P0 SYNCS.PHASECHK.TRANS64 P0, [R0+URZ+0x390], R5 ;  /* 0x00039005000085a7 */ /* 0x000ea400080010ff */
[----:B--2---:R-:W-:Y:S05]  /*9870*/  @!P0 BRA `(.L_x_257) ;  /* 0xfffffffc00f08947 */ /* 0x004fea000383ffff */
[----:B------:R-:W-:Y:S05]  /*9880*/  BRA `(.L_x_258) ;  /* 0xffffffb0000c7947 */ /* 0x000fea000383ffff */
.L_x_94:
[----:B-1----:R1:W2:Y:S02]  /*9890*/  SYNCS.PHASECHK.TRANS64.TRYWAIT P1, [R0+URZ+0x380], R5 ;  /* 0x00038005000075a7 */ /* 0x0022a400080211ff */
[----:B--2---:R-:W-:Y:S05]  /*98a0*/  @!P1 NANOSLEEP.SYNCS 0x989680 ;  /* 0x009896800000995d */ /* 0x004fea0003900000 */
[----:B------:R-:W2:Y:S02]  /*98b0*/  @!P1 SYNCS.PHASECHK.TRANS64 P1, [R0+URZ+0x380], R5 ;  /* 0x00038005000095a7 */ /* 0x000ea400080210ff */
[----:B--2---:R-:W-:Y:S05]  /*98c0*/  @!P1 BRA `(.L_x_94) ;  /* 0xfffffffc00f09947 */ /* 0x004fea000383ffff */
[----:B------:R-:W-:Y:S05]  /*98d0*/  BRA `(.L_x_259) ;  /* 0xffffffb0003c7947 */ /* 0x000fea000383ffff */
.L_x_97:
[----:B------:R-:W-:-:S07]  /*98e0*/  MOV R0, UR5 ;  /* 0x0000000500007c02 */ /* 0x000fce0008000f00 */
.L_x_260:
[----:B-1----:R1:W2:Y:S02]  /*98f0*/  SYNCS.PHASECHK.TRANS64.TRYWAIT P0, [R0+URZ+0x390], R3 ;  /* 0x00039003000075a7 */ /* 0x0022a400080011ff */
[----:B--2---:R-:W-:Y:S05]  /*9900*/  @!P0 NANOSLEEP.SYNCS 0x989680 ;  /* 0x009896800000895d */ /* 0x004fea0003900000 */
[----:B------:R-:W2:Y:S02]  /*9910*/  @!P0 SYNCS.PHASECHK.TRANS64 P0, [R0+URZ+0x390], R3 ;  /* 0x00039003000085a7 */ /* 0x000ea400080010ff */
[----:B--2---:R-:W-:Y:S05]  /*9920*/  @!P0 BRA `(.L_x_260) ;  /* 0xfffffffc00f08947 */ /* 0x004fea000383ffff */
[----:B------:R-:W-:Y:S05]  /*9930*/  BRA `(.L_x_96) ;  /* 0xffffffb000907947 */ /* 0x000fea000383ffff */
.L_x_104:
[----:B-1----:R1:W2:Y:S02]  /*9940*/  SYNCS.PHASECHK.TRANS64.TRYWAIT P1, [R0+URZ+0x380], R5 ;  /* 0x00038005000075a7 */ /* 0x0022a400080211ff */
[----:B--2---:R-:W-:Y:S05]  /*9950*/  @!P1 NANOSLEEP.SYNCS 0x989680 ;  /* 0x009896800000995d */ /* 0x004fea0003900000 */
[----:B------:R-:W2:Y:S02]  /*9960*/  @!P1 SYNCS.PHASECHK.TRANS64 P1, [R0+URZ+0x380], R5 ;  /* 0x00038005000095a7 */ /* 0x000ea400080210ff */
[----:B--2---:R-:W-:Y:S05]  /*9970*/  @!P1 BRA `(.L_x_104) ;  /* 0xfffffffc00f09947 */ /* 0x004fea000383ffff */
[----:B------:R-:W-:Y:S05]  /*9980*/  BRA `(.L_x_261) ;  /* 0xffffffb400e47947 */ /* 0x000fea000383ffff */
.L_x_105:
[----:B------:R-:W-:-:S07]  /*9990*/  MOV R3, UR9 ;  /* 0x0000000900037c02 */ /* 0x000fce0008000f00 */
.L_x_262:
[----:B-1----:R1:W2:Y:S02]  /*99a0*/  SYNCS.PHASECHK.TRANS64.TRYWAIT P0, [R3+URZ+0x3c0], R0 ;  /* 0x0003c000030075a7 */ /* 0x0022a400080011ff */
[----:B--2---:R-:W-:Y:S05]  /*99b0*/  @!P0 NANOSLEEP.SYNCS 0x989680 ;  /* 0x009896800000895d */ /* 0x004fea0003900000 */
[----:B------:R-:W2:Y:S02]  /*99c0*/  @!P0 SYNCS.PHASECHK.TRANS64 P0, [R3+URZ+0x3c0], R0 ;  /* 0x0003c000030085a7 */ /* 0x000ea400080010ff */
[----:B--2---:R-:W-:Y:S05]  /*99d0*/  @!P0 BRA `(.L_x_262) ;  /* 0xfffffffc00f08947 */ /* 0x004fea000383ffff */
[----:B------:R-:W-:Y:S05]  /*99e0*/  BRA `(.L_x_263) ;  /* 0xffffffb800187947 */ /* 0x000fea000383ffff */
.L_x_108:
[----:B------:R-:W-:Y:S07]  /*99f0*/  MOV R0, UR7 ;  /* 0x0000000700007c02 */ /* 0x000fee0008000f00 */
.L_x_264:
[----:B-1----:R1:W2:Y:S02]  /*9a00*/  SYNCS.PHASECHK.TRANS64.TRYWAIT P0, [R0+URZ], R3 ;  /* 0x00000003000075a7 */ /* 0x0022a400080011ff */
[----:B--2---:R-:W-:Y:S05]  /*9a10*/  @!P0 NANOSLEEP.SYNCS 0x989680 ;  /* 0x009896800000895d */ /* 0x004fea0003900000 */
[----:B------:R-:W2:Y:S02]  /*9a20*/  @!P0 SYNCS.PHASECHK.TRANS64 P0, [R0+URZ], R3 ;  /* 0x00000003000085a7 */ /* 0x000ea400080010ff */
[----:B--2---:R-:W-:Y:S05]  /*9a30*/  @!P0 BRA `(.L_x_264) ;  /* 0xfffffffc00f08947 */ /* 0x004fea000383ffff */
[----:B------:R-:W-:Y:S05]  /*9a40*/  BRA `(.L_x_107) ;  /* 0xffffffb800507947 */ /* 0x000fea000383ffff */
.L_x_111:
[----:B------:R-:W-:-:S07]  /*9a50*/  MOV R0, UR5 ;  /* 0x0000000500007c02 */ /* 0x000fce0008000f00 */
.L_x_265:
[----:B--2---:R2:W3:Y:S02]  /*9a60*/  SYNCS.PHASECHK.TRANS64.TRYWAIT P0, [R0+URZ], R3 ;  /* 0x00000003000075a7 */ /* 0x0044e400080011ff */
[----:B---3--:R-:W-:Y:S05]  /*9a70*/  @!P0 NANOSLEEP.SYNCS 0x989680 ;  /* 0x009896800000895d */ /* 0x008fea0003900000 */
[----:B------:R-:W3:Y:S02]  /*9a80*/  @!P0 SYNCS.PHASECHK.TRANS64 P0, [R0+URZ], R3 ;  /* 0x00000003000085a7 */ /* 0x000ee400080010ff */
[----:B---3--:R-:W-:Y:S05]  /*9a90*/  @!P0 BRA `(.L_x_265) ;  /* 0xfffffffc00f08947 */ /* 0x008fea000383ffff */
[----:B------:R-:W-:Y:S05]  /*9aa0*/  BRA `(.L_x_266) ;  /* 0xffffffb800f47947 */ /* 0x000fea000383ffff */
.L_x_112:
[----:B------:R-:W-:-:S07]  /*9ab0*/  MOV R0, UR5 ;  /* 0x0000000500007c02 */ /* 0x000fce0008000f00 */
.L_x_267:
[----:B--2---:R2:W3:Y:S02]  /*9ac0*/  SYNCS.PHASECHK.TRANS64.TRYWAIT P0, [R0+URZ], R3 ;  /* 0x00000003000075a7 */ /* 0x0044e400080011ff */
[----:B---3--:R-:W-:Y:S05]  /*9ad0*/  @!P0 NANOSLEEP.SYNCS 0x989680 ;  /* 0x009896800000895d */ /* 0x008fea0003900000 */
[----:B------:R-:W3:Y:S02]  /*9ae0*/  @!P0 SYNCS.PHASECHK.TRANS64 P0, [R0+URZ], R3 ;  /* 0x00000003000085a7 */ /* 0x000ee400080010ff */
[----:B---3--:R-:W-:Y:S05]  /*9af0*/  @!P0 BRA `(.L_x_267) ;  /* 0xfffffffc00f08947 */ /* 0x008fea000383ffff */
[----:B------:R-:W-:Y:S05]  /*9b00*/  BRA `(.L_x_268) ;  /* 0xffffffbc00007947 */ /* 0x000fea000383ffff */
.L_x_113:
[----:B------:R-:W-:-:S07]  /*9b10*/  MOV R0, UR5 ;  /* 0x0000000500007c02 */ /* 0x000fce0008000f00 */
.L_x_269:
[----:B--2---:R2:W3:Y:S02]  /*9b20*/  SYNCS.PHASECHK.TRANS64.TRYWAIT P0, [R0+URZ], R3 ;  /* 0x00000003000075a7 */ /* 0x0044e400080011ff */
[----:B---3--:R-:W-:Y:S05]  /*9b30*/  @!P0 NANOSLEEP.SYNCS 0x989680 ;  /* 0x009896800000895d */ /* 0x008fea0003900000 */
[----:B------:R-:W3:Y:S02]  /*9b40*/  @!P0 SYNCS.PHASECHK.TRANS64 P0, [R0+URZ], R3 ;  /* 0x00000003000085a7 */ /* 0x000ee400080010ff */
[----:B---3--:R-:W-:Y:S05]  /*9b50*/  @!P0 BRA `(.L_x_269) ;  /* 0xfffffffc00f08947 */ /* 0x008fea000383ffff */
[----:B------:R-:W-:Y:S05]  /*9b60*/  BRA `(.L_x_270) ;  /* 0xffffffbc000c7947 */ /* 0x000fea000383ffff */
.L_x_114:
[----:B------:R-:W-:-:S07]  /*9b70*/  MOV R0, UR7 ;  /* 0x0000000700007c02 */ /* 0x000fce0008000f00 */
.L_x_271:
[----:B--2---:R2:W3:Y:S02]  /*9b80*/  SYNCS.PHASECHK.TRANS64.TRYWAIT P0, [R0+URZ], R3 ;  /* 0x00000003000075a7 */ /* 0x0044e400080011ff */
[----:B---3--:R-:W-:Y:S05]  /*9b90*/  @!P0 NANOSLEEP.SYNCS 0x989680 ;  /* 0x009896800000895d */ /* 0x008fea0003900000 */
[----:B------:R-:W3:Y:S02]  /*9ba0*/  @!P0 SYNCS.PHASECHK.TRANS64 P0, [R0+URZ], R3 ;  /* 0x00000003000085a7 */ /* 0x000ee400080010ff */
[----:B---3--:R-:W-:Y:S05]  /*9bb0*/  @!P0 BRA `(.L_x_271) ;  /* 0xfffffffc00f08947 */ /* 0x008fea000383ffff */
[----:B------:R-:W-:Y:S05]  /*9bc0*/  BRA `(.L_x_272) ;  /* 0xffffffbc00187947 */ /* 0x000fea000383ffff */
.L_x_119:
[----:B---3--:R3:W1:Y:S02]  /*9bd0*/  SYNCS.PHASECHK.TRANS64.TRYWAIT P0, [R0+URZ+0x380], R3 ;  /* 0x00038003000075a7 */ /* 0x00866400080011ff */
[----:B-1----:R-:W-:Y:S05]  /*9be0*/  @!P0 NANOSLEEP.SYNCS 0x989680 ;  /* 0x009896800000895d */ /* 0x002fea0003900000 */
[----:B------:R-:W1:Y:S02]  /*9bf0*/  @!P0 SYNCS.PHASECHK.TRANS64 P0, [R0+URZ+0x380], R3 ;  /* 0x00038003000085a7 */ /* 0x000e6400080010ff */
[----:B-1----:R-:W-:Y:S05]  /*9c00*/  @!P0 BRA `(.L_x_119) ;  /* 0xfffffffc00f08947 */ /* 0x002fea000383ffff */
[----:B------:R-:W-:Y:S05]  /*9c10*/  BRA `(.L_x_273) ;  /* 0xffffffc000147947 */ /* 0x000fea000383ffff */
.L_x_122:
[----:B------:R-:W-:Y:S07]  /*9c20*/  MOV R0, UR6 ;  /* 0x0000000600007c02 */ /* 0x000fee0008000f00 */
.L_x_274:
[----:B-1----:R1:W3:Y:S02]  /*9c30*/  SYNCS.PHASECHK.TRANS64.TRYWAIT P0, [R0+URZ+0x378], R3 ;  /* 0x00037803000075a7 */ /* 0x0022e400080011ff */
[----:B---3--:R-:W-:Y:S05]  /*9c40*/  @!P0 NANOSLEEP.SYNCS 0x989680 ;  /* 0x009896800000895d */ /* 0x008fea0003900000 */
[----:B------:R-:W3:Y:S02]  /*9c50*/  @!P0 SYNCS.PHASECHK.TRANS64 P0, [R0+URZ+0x378], R3 ;  /* 0x00037803000085a7 */ /* 0x000ee400080010ff */
[----:B---3--:R-:W-:Y:S05]  /*9c60*/  @!P0 BRA `(.L_x_274) ;  /* 0xfffffffc00f08947 */ /* 0x008fea000383ffff */
[----:B------:R-:W-:Y:S05]  /*9c70*/  BRA `(.L_x_121) ;  /* 0xffffffc400007947 */ /* 0x000fea000383ffff */
.L_x_125:
[----:B------:R-:W-:Y:S07]  /*9c80*/  MOV R3, UR6 ;  /* 0x0000000600037c02 */ /* 0x000fee0008000f00 */
.L_x_275:
[----:B-1----:R1:W2:Y:S02]  /*9c90*/  SYNCS.PHASECHK.TRANS64.TRYWAIT P2, [R3+URZ+0x368], R26 ;  /* 0x0003681a030075a7 */ /* 0x0022a400080411ff */
[----:B--2---:R-:W-:Y:S05]  /*9ca0*/  @!P2 NANOSLEEP.SYNCS 0x989680 ;  /* 0x009896800000a95d */ /* 0x004fea0003900000 */
[----:B------:R-:W2:Y:S02]  /*9cb0*/  @!P2 SYNCS.PHASECHK.TRANS64 P2, [R3+URZ+0x368], R26 ;  /* 0x0003681a0300a5a7 */ /* 0x000ea400080410ff */
[----:B--2---:R-:W-:Y:S05]  /*9cc0*/  @!P2 BRA `(.L_x_275) ;  /* 0xfffffffc00f0a947 */ /* 0x004fea000383ffff */
[----:B------:R-:W-:Y:S05]  /*9cd0*/  BRA `(.L_x_276) ;  /* 0xffffffc400947947 */ /* 0x000fea000383ffff */
.L_x_128:
[----:B--2---:R2:W4:Y:S02]  /*9ce0*/  SYNCS.PHASECHK.TRANS64.TRYWAIT P0, [R0+URZ+0x380], R3 ;  /* 0x00038003000075a7 */ /* 0x00452400080011ff */
[----:B----4-:R-:W-:Y:S05]  /*9cf0*/  @!P0 NANOSLEEP.SYNCS 0x989680 ;  /* 0x009896800000895d */ /* 0x010fea0003900000 */
[----:B------:R-:W4:Y:S02]  /*9d00*/  @!P0 SYNCS.PHASECHK.TRANS64 P0, [R0+URZ+0x380], R3 ;  /* 0x00038003000085a7 */ /* 0x000f2400080010ff */
[----:B----4-:R-:W-:Y:S05]  /*9d10*/  @!P0 BRA `(.L_x_128) ;  /* 0xfffffffc00f08947 */ /* 0x010fea000383ffff */
[----:B------:R-:W-:Y:S05]  /*9d20*/  BRA `(.L_x_277) ;  /* 0xffffffc800f07947 */ /* 0x000fea000383ffff */
.L_x_139:
[----:B-1----:R-:W-:Y:S04]  /*9d30*/  MOV R0, UR43 ;  /* 0x0000002b00007c02 */ /* 0x002fe80008000f00 */
[----:B------:R1:W2:Y:S03]  /*9d40*/  SYNCS.PHASECHK.TRANS64.TRYWAIT P1, [R0+URZ+0x360], R3 ;  /* 0x00036003000075a7 */ /* 0x0002a600080211ff */
[----:B--2---:R-:W-:Y:S05]  /*9d50*/  @!P1 NANOSLEEP.SYNCS 0x989680 ;  /* 0x009896800000995d */ /* 0x004fea0003900000 */
[----:B------:R-:W2:Y:S02]  /*9d60*/  @!P1 SYNCS.PHASECHK.TRANS64 P1, [R0+URZ+0x360], R3 ;  /* 0x00036003000095a7 */ /* 0x000ea400080210ff */
[----:B--2---:R-:W-:Y:S05]  /*9d70*/  @!P1 BRA `(.L_x_139) ;  /* 0xfffffffc00ec9947 */ /* 0x004fea000383ffff */
[----:B------:R-:W-:Y:S05]  /*9d80*/  BRA `(.L_x_138) ;  /* 0xffffffd400e47947 */ /* 0x000fea000383ffff */
.L_x_141:
[----:B-1----:R1:W4:Y:S02]  /*9d90*/  SYNCS.PHASECHK.TRANS64.TRYWAIT P1, [R92+URZ+0x3a0], R7 ;  /* 0x0003a0075c0075a7 */ /* 0x00232400080211ff */
[----:B----4-:R-:W-:Y:S05]  /*9da0*/  @!P1 NANOSLEEP.SYNCS 0x989680 ;  /* 0x009896800000995d */ /* 0x010fea0003900000 */
[----:B------:R-:W4:Y:S02]  /*9db0*/  @!P1 SYNCS.PHASECHK.TRANS64 P1, [R92+URZ+0x3a0], R7 ;  /* 0x0003a0075c0095a7 */ /* 0x000f2400080210ff */
[----:B----4-:R-:W-:Y:S05]  /*9dc0*/  @!P1 BRA `(.L_x_141) ;  /* 0xfffffffc00f09947 */ /* 0x010fea000383ffff */
[----:B------:R-:W-:Y:S05]  /*9dd0*/  BRA `(.L_x_140) ;  /* 0xffffffd800207947 */ /* 0x000fea000383ffff */
        .weak           $__internal_0_$__cuda_sm10x_tcgen05_guardrail_trap_col_being_dealloced_not_returned_by_alloc
        .type           $__internal_0_$__cuda_sm10x_tcgen05_guardrail_trap_col_being_dealloced_not_returned_by_alloc,@function
        .size           $__internal_0_$__cuda_sm10x_tcgen05_guardrail_trap_col_being_dealloced_not_returned_by_alloc,($__internal_1_$__cuda_sm10x_tcgen05_guardrail_trap_phase_invalid_during_alloc - $__internal_0_$__cuda_sm10x_tcgen05_guardrail_trap_col_being_dealloced_not_returned_by_alloc)
$__internal_0_$__cuda_sm10x_tcgen05_guardrail_trap_col_being_dealloced_not_returned_by_alloc:
[----:B------:R-:W-:Y:S05]  /*9de0*/  BPT.TRAP 0x1 ;  /* 0x000000040000795c */ /* 0x000fea0000300000 */
[----:B------:R-:W-:-:S04]  /*9df0*/  HFMA2 R3, -RZ, RZ, 0, 0 ;  /* 0x00000000ff037431 */ /* 0x000fc800000001ff */
[----:B------:R-:W-:Y:S05]  /*9e00*/  RET.REL.NODEC R2 `(_ZN7cutlass13device_kernelINS_4gemm6kernel13GemmUniversalIN4cute5tupleIJiiiiEEENS1_10collective13CollectiveMmaINS1_35MainloopSm100TmaUmmaWarpSpecializedILi54ELi2ELi4ENS5_IJNS4_1CILi1EEESB_SB_EEEEENS5_IJNSA_ILi64EEESE_NSA_ILi32EEEEEENS_12float_e5m2_tENS5_IJlSB_lEEESH_NS5_IJSB_llEEENS4_8TiledMMAINS4_8MMA_AtomIJNS4_10MMA_TraitsINS4_19SM100_MMA_F8F6F4_SSEJSH_SH_fSE_SE_NS4_17integral_constantINS4_4UMMA5MajorELSQ_0EEENSO_ISQ_LSQ_1EEENSO_INSP_7ScaleInELST_0EEESU_EEEEEENS4_6LayoutISC_NS5_IJNSA_ILi0EEESY_SY_EEEEENS5_IJNS4_10UnderscoreES11_S11_EEEEENS4_13SM90_TMA_LOADENS4_14ComposedLayoutINS4_7SwizzleILi1ELi4ELi3EEENS4_18smem_ptr_flag_bitsILi8EEENSX_INS5_IJNSA_ILi8EEESF_EEENS5_IJSF_SB_EEEEEEEvNS4_8identityES14_NS15_INS16_ILi2ELi4ELi3EEES19_NSX_INS5_IJSE_S1A_EEENS5_IJSB_SE_EEEEEEEvS1F_EENS_8epilogue10collective18CollectiveEpilogueINS1M_23Sm100TmaWarpSpecializedILi1ELi1ELi32ELb0ELb0EEEJSG_NS5_IJNSX_ISE_SB_EES1R_EEESH_SI_SH_SI_NS1M_6fusion15FusionCallbacksIS1Q_NS1T_17LinearCombinationISH_fSH_fLNS_15FloatRoundStyleE2EEESG_S1S_JEEENS4_5SM1004TMEM4LOAD26SM100_TMEM_LOAD_16dp32b32xES14_NS15_IS1G_S19_NSX_INS5_IJS1A_SE_EEENS5_IJSE_SB_EEEEEEENS4_39AutoVectorizingCopyWithAssumedAlignmentILi128EEENS4_14SM90_TMA_STOREES26_S28_S28_EEEvvEEEEvNT_6ParamsE) ;  /* 0xffffff60027c7950 */ /* 0x000fea0003c3ffff */
        .weak           $__internal_1_$__cuda_sm10x_tcgen05_guardrail_trap_phase_invalid_during_alloc
        .type           $__internal_1_$__cuda_sm10x_tcgen05_guardrail_trap_phase_invalid_during_alloc,@function
        .size           $__internal_1_$__cuda_sm10x_tcgen05_guardrail_trap_phase_invalid_during_alloc,($__internal_2_$__cuda_sm10x_tcgen05_guardrail_trap_unallocated_columns_being_dealloced - $__internal_1_$__cuda_sm10x_tcgen05_guardrail_trap_phase_invalid_during_alloc)
$__internal_1_$__cuda_sm10x_tcgen05_guardrail_trap_phase_invalid_during_alloc:
[----:B------:R-:W-:Y:S05]  /*9e10*/  BPT.TRAP 0x1 ;  /* 0x000000040000795c */ /* 0x000fea0000300000 */
[----:B------:R-:W-:-:S04]  /*9e20*/  MOV R3, 0x0 ;  /* 0x0000000000037802 */ /* 0x000fc80000000f00 */
[----:B------:R-:W-:Y:S05]  /*9e30*/  RET.REL.NODEC R2 `(_ZN7cutlass13device_kernelINS_4gemm6kernel13GemmUniversalIN4cute5tupleIJiiiiEEENS1_10collective13CollectiveMmaINS1_35MainloopSm100TmaUmmaWarpSpecializedILi54ELi2ELi4ENS5_IJNS4_1CILi1EEESB_SB_EEEEENS5_IJNSA_ILi64EEESE_NSA_ILi32EEEEEENS_12float_e5m2_tENS5_IJlSB_lEEESH_NS5_IJSB_llEEENS4_8TiledMMAINS4_8MMA_AtomIJNS4_10MMA_TraitsINS4_19SM100_MMA_F8F6F4_SSEJSH_SH_fSE_SE_NS4_17integral_constantINS4_4UMMA5MajorELSQ_0EEENSO_ISQ_LSQ_1EEENSO_INSP_7ScaleInELST_0EEESU_EEEEEENS4_6LayoutISC_NS5_IJNSA_ILi0EEESY_SY_EEEEENS5_IJNS4_10UnderscoreES11_S11_EEEEENS4_13SM90_TMA_LOADENS4_14ComposedLayoutINS4_7SwizzleILi1ELi4ELi3EEENS4_18smem_ptr_flag_bitsILi8EEENSX_INS5_IJNSA_ILi8EEESF_EEENS5_IJSF_SB_EEEEEEEvNS4_8identityES14_NS15_INS16_ILi2ELi4ELi3EEES19_NSX_INS5_IJSE_S1A_EEENS5_IJSB_SE_EEEEEEEvS1F_EENS_8epilogue10collective18CollectiveEpilogueINS1M_23Sm100TmaWarpSpecializedILi1ELi1ELi32ELb0ELb0EEEJSG_NS5_IJNSX_ISE_SB_EES1R_EEESH_SI_SH_SI_NS1M_6fusion15FusionCallbacksIS1Q_NS1T_17LinearCombinationISH_fSH_fLNS_15FloatRoundStyleE2EEESG_S1S_JEEENS4_5SM1004TMEM4LOAD26SM100_TMEM_LOAD_16dp32b32xES14_NS15_IS1G_S19_NSX_INS5_IJS1A_SE_EEENS5_IJSE_SB_EEEEEEENS4_39AutoVectorizingCopyWithAssumedAlignmentILi128EEENS4_14SM90_TMA_STOREES26_S28_S28_EEEvvEEEEvNT_6ParamsE) ;  /* 0xffffff6002707950 */ /* 0x000fea0003c3ffff */
        .weak           $__internal_2_$__cuda_sm10x_tcgen05_guardrail_trap_unallocated_columns_being_dealloced
        .type           $__internal_2_$__cuda_sm10x_tcgen05_guardrail_trap_unallocated_columns_being_dealloced,@function
        .size           $__internal_2_$__cuda_sm10x_tcgen05_guardrail_trap_unallocated_columns_being_dealloced,(.L_x_279 - $__internal_2_$__cuda_sm10x_tcgen05_guardrail_trap_unallocated_columns_being_dealloced)
$__internal_2_$__cuda_sm10x_tcgen05_guardrail_trap_unallocated_columns_being_dealloced:
[----:B------:R-:W-:Y:S05]  /*9e40*/  BPT.TRAP 0x1 ;  /* 0x000000040000795c */ /* 0x000fea0000300000 */
[----:B------:R-:W-:-:S04]  /*9e50*/  HFMA2 R3, -RZ, RZ, 0, 0 ;  /* 0x00000000ff037431 */ /* 0x000fc800000001ff */
[----:B------:R-:W-:Y:S05]  /*9e60*/  RET.REL.NODEC R2 `(_ZN7cutlass13device_kernelINS_4gemm6kernel13GemmUniversalIN4cute5tupleIJiiiiEEENS1_10collective13CollectiveMmaINS1_35MainloopSm100TmaUmmaWarpSpecializedILi54ELi2ELi4ENS5_IJNS4_1CILi1EEESB_SB_EEEEENS5_IJNSA_ILi64EEESE_NSA_ILi32EEEEEENS_12float_e5m2_tENS5_IJlSB_lEEESH_NS5_IJSB_llEEENS4_8TiledMMAINS4_8MMA_AtomIJNS4_10MMA_TraitsINS4_19SM100_MMA_F8F6F4_SSEJSH_SH_fSE_SE_NS4_17integral_constantINS4_4UMMA5MajorELSQ_0EEENSO_ISQ_LSQ_1EEENSO_INSP_7ScaleInELST_0EEESU_EEEEEENS4_6LayoutISC_NS5_IJNSA_ILi0EEESY_SY_EEEEENS5_IJNS4_10UnderscoreES11_S11_EEEEENS4_13SM90_TMA_LOADENS4_14ComposedLayoutINS4_7SwizzleILi1ELi4ELi3EEENS4_18smem_ptr_flag_bitsILi8EEENSX_INS5_IJNSA_ILi8EEESF_EEENS5_IJSF_SB_EEEEEEEvNS4_8identityES14_NS15_INS16_ILi2ELi4ELi3EEES19_NSX_INS5_IJSE_S1A_EEENS5_IJSB_SE_EEEEEEEvS1F_EENS_8epilogue10collective18CollectiveEpilogueINS1M_23Sm100TmaWarpSpecializedILi1ELi1ELi32ELb0ELb0EEEJSG_NS5_IJNSX_ISE_SB_EES1R_EEESH_SI_SH_SI_NS1M_6fusion15FusionCallbacksIS1Q_NS1T_17LinearCombinationISH_fSH_fLNS_15FloatRoundStyleE2EEESG_S1S_JEEENS4_5SM1004TMEM4LOAD26SM100_TMEM_LOAD_16dp32b32xES14_NS15_IS1G_S19_NSX_INS5_IJS1A_SE_EEENS5_IJSE_SB_EEEEEEENS4_39AutoVectorizingCopyWithAssumedAlignmentILi128EEENS4_14SM90_TMA_STOREES26_S28_S28_EEEvvEEEEvNT_6ParamsE) ;  /* 0xffffff6002647950 */ /* 0x000fea0003c3ffff */
.L_x_278:
[----:B------:R-:W-:-:S00]  /*9e70*/  BRA `(.L_x_278) ;  /* 0xfffffffc00fc7947 */ /* 0x000fc0000383ffff */
[----:B------:R-:W-:-:S00]  /*9e80*/  NOP ;  /* 0x0000000000007918 */ /* 0x000fc00000000000 */
[----:B------:R-:W-:-:S00]  /*9e90*/  NOP ;  /* 0x0000000000007918 */ /* 0x000fc00000000000 */
[----:B------:R-:W-:-:S00]  /*9ea0*/  NOP ;  /* 0x0000000000007918 */ /* 0x000fc00000000000 */
[----:B------:R-:W-:-:S00]  /*9eb0*/  NOP ;  /* 0x0000000000007918 */ /* 0x000fc00000000000 */
[----:B------:R-:W-:-:S00]  /*9ec0*/  NOP ;  /* 0x0000000000007918 */ /* 0x000fc00000000000 */
[----:B------:R-:W-:-:S00]  /*9ed0*/  NOP ;  /* 0x0000000000007918 */ /* 0x000fc00000000000 */
[----:B------:R-:W-:-:S00]  /*9ee0*/  NOP ;  /* 0x0000000000007918 */ /* 0x000fc00000000000 */
[----:B------:R-:W-:-:S00]  /*9ef0*/  NOP ;  /* 0x0000000000007918 */ /* 0x000fc00000000000 */
.L_x_279:


//--------------------- .nv.global.init           --------------------------
	.section	.nv.global.init,"aw",@progbits
.nv.global.init:
	.type		$str$27,@object
	.size		$str$27,($str$28 - $str$27)
$str$27:
        /*0000*/ 	.byte	0x28, 0x61, 0x64, 0x64, 0x72, 0x65, 0x73, 0x73, 0x20, 0x26, 0x20, 0x6d, 0x61, 0x73, 0x6b, 0x29
        /*0010*/ 	.byte	0x20, 0x3d, 0x3d, 0x20, 0x30, 0x00
	.type		$str$28,@object
	.size		$str$28,($str$26 - $str$28)
$str$28:
        /*0016*/ 	.byte	0x2f, 0x74, 0x6d, 0x70, 0x2f, 0x63, 0x75, 0x74, 0x6c, 0x61, 0x73, 0x73, 0x5f, 0x73, 0x77, 0x65
        /*0026*/ 	.byte	0x65, 0x70, 0x5f, 0x73, 0x72, 0x63, 0x2f, 0x69, 0x6e, 0x63, 0x6c, 0x75, 0x64, 0x65, 0x2f, 0x63
        /*0036*/ 	.byte	0x75, 0x74, 0x65, 0x2f, 0x70, 0x6f, 0x69, 0x6e, 0x74, 0x65, 0x72, 0x5f, 0x66, 0x6c, 0x61, 0x67
        /*0046*/ 	.byte	0x67, 0x65, 0x64, 0x2e, 0x68, 0x70, 0x70, 0x00
	.type		$str$26,@object
	.size		$str$26,($str$25 - $str$26)
$str$26:
        /*004e*/ 	.byte	0x2f, 0x74, 0x6d, 0x70, 0x2f, 0x63, 0x75, 0x74, 0x6c, 0x61, 0x73, 0x73, 0x5f, 0x73, 0x77, 0x65
        /*005e*/ 	.byte	0x65, 0x70, 0x5f, 0x73, 0x72, 0x63, 0x2f, 0x69, 0x6e, 0x63, 0x6c, 0x75, 0x64, 0x65, 0x2f, 0x63
        /*006e*/ 	.byte	0x75, 0x74, 0x65, 0x2f, 0x61, 0x74, 0x6f, 0x6d, 0x2f, 0x63, 0x6f, 0x70, 0x79, 0x5f, 0x74, 0x72
        /*007e*/ 	.byte	0x61, 0x69, 0x74, 0x73, 0x5f, 0x73, 0x6d, 0x31, 0x30, 0x30, 0x2e, 0x68, 0x70, 0x70, 0x00
	.type		$str$25,@object
	.size		$str$25,(__unnamed_1 - $str$25)
$str$25:
        /*008d*/ 	.byte	0x28, 0x28, 0x75, 0x69, 0x6e, 0x74, 0x33, 0x32, 0x5f, 0x74, 0x28, 0x74, 0x68, 0x72, 0x65, 0x61
        /*009d*/ 	.byte	0x64, 0x49, 0x64, 0x78, 0x2e, 0x78, 0x29, 0x20, 0x2f, 0x20, 0x33, 0x32, 0x29, 0x20, 0x25, 0x20
        /*00ad*/ 	.byte	0x34, 0x29, 0x20, 0x3d, 0x3d, 0x20, 0x28, 0x28, 0x28, 0x74, 0x6d, 0x65, 0x6d, 0x5f, 0x61, 0x64
        /*00bd*/ 	.byte	0x64, 0x72, 0x20, 0x3e, 0x3e, 0x20, 0x31, 0x36, 0x29, 0x20, 0x2f, 0x20, 0x33, 0x32, 0x29, 0x20
        /*00cd*/ 	.byte	0x25, 0x20, 0x34, 0x29, 0x00
	.type		__unnamed_1,@object
	.size		__unnamed_1,(__unnamed_2 - __unnamed_1)
__unnamed_1:
        /*00d2*/ 	.byte	0x61, 0x75, 0x74, 0x6f, 0x20, 0x63, 0x75, 0x74, 0x65, 0x3a, 0x3a, 0x61, 0x73, 0x5f, 0x70, 0x6f
        /* <DEDUP_REMOVED lines=24> */
        /*0262*/ 	.byte	0x3c, 0x34, 0x30, 0x39, 0x36, 0x3e, 0x3e, 0x3e, 0x3e, 0x5d, 0x00
	.type		__unnamed_2,@object
	.size		__unnamed_2,(.L_2 - __unnamed_2)
__unnamed_2:
        /* <DEDUP_REMOVED lines=40> */
        /*04ed*/ 	.byte	0x74, 0x65, 0x3a, 0x3a, 0x43, 0x3c, 0x30, 0x3e, 0x3e, 0x3e, 0x3e, 0x5d, 0x00
.L_2:


//--------------------- .nv.shared._ZN7cutlass13device_kernelINS_4gemm6kernel13GemmUniversalIN4cute5tupleIJiiiiEEENS1_10collective13CollectiveMmaINS1_35MainloopSm100TmaUmmaWarpSpecializedILi54ELi2ELi4ENS5_IJNS4_1CILi1EEESB_SB_EEEEENS5_IJNSA_ILi64EEESE_NSA_ILi32EEEEEENS_12float_e5m2_tENS5_IJlSB_lEEESH_NS5_IJSB_llEEENS4_8TiledMMAINS4_8MMA_AtomIJNS4_10MMA_TraitsINS4_19SM100_MMA_F8F6F4_SSEJSH_SH_fSE_SE_NS4_17integral_constantINS4_4UMMA5MajorELSQ_0EEENSO_ISQ_LSQ_1EEENSO_INSP_7ScaleInELST_0EEESU_EEEEEENS4_6LayoutISC_NS5_IJNSA_ILi0EEESY_SY_EEEEENS5_IJNS4_10UnderscoreES11_S11_EEEEENS4_13SM90_TMA_LOADENS4_14ComposedLayoutINS4_7SwizzleILi1ELi4ELi3EEENS4_18smem_ptr_flag_bitsILi8EEENSX_INS5_IJNSA_ILi8EEESF_EEENS5_IJSF_SB_EEEEEEEvNS4_8identityES14_NS15_INS16_ILi2ELi4ELi3EEES19_NSX_INS5_IJSE_S1A_EEENS5_IJSB_SE_EEEEEEEvS1F_EENS_8epilogue10collective18CollectiveEpilogueINS1M_23Sm100TmaWarpSpecializedILi1ELi1ELi32ELb0ELb0EEEJSG_NS5_IJNSX_ISE_SB_EES1R_EEESH_SI_SH_SI_NS1M_6fusion15FusionCallbacksIS1Q_NS1T_17LinearCombinationISH_fSH_fLNS_15FloatRoundStyleE2EEESG_S1S_JEEENS4_5SM1004TMEM4LOAD26SM100_TMEM_LOAD_16dp32b32xES14_NS15_IS1G_S19_NSX_INS5_IJS1A_SE_EEENS5_IJSE_SB_EEEEEEENS4_39AutoVectorizingCopyWithAssumedAlignmentILi128EEENS4_14SM90_TMA_STOREES26_S28_S28_EEEvvEEEEvNT_6ParamsE --------------------------
	.section	.nv.shared._ZN7cutlass13device_kernelINS_4gemm6kernel13GemmUniversalIN4cute5tupleIJiiiiEEENS1_10collective13CollectiveMmaINS1_35MainloopSm100TmaUmmaWarpSpecializedILi54ELi2ELi4ENS5_IJNS4_1CILi1EEESB_SB_EEEEENS5_IJNSA_ILi64EEESE_NSA_ILi32EEEEEENS_12float_e5m2_tENS5_IJlSB_lEEESH_NS5_IJSB_llEEENS4_8TiledMMAINS4_8MMA_AtomIJNS4_10MMA_TraitsINS4_19SM100_MMA_F8F6F4_SSEJSH_SH_fSE_SE_NS4_17integral_constantINS4_4UMMA5MajorELSQ_0EEENSO_ISQ_LSQ_1EEENSO_INSP_7ScaleInELST_0EEESU_EEEEEENS4_6LayoutISC_NS5_IJNSA_ILi0EEESY_SY_EEEEENS5_IJNS4_10UnderscoreES11_S11_EEEEENS4_13SM90_TMA_LOADENS4_14ComposedLayoutINS4_7SwizzleILi1ELi4ELi3EEENS4_18smem_ptr_flag_bitsILi8EEENSX_INS5_IJNSA_ILi8EEESF_EEENS5_IJSF_SB_EEEEEEEvNS4_8identityES14_NS15_INS16_ILi2ELi4ELi3EEES19_NSX_INS5_IJSE_S1A_EEENS5_IJSB_SE_EEEEEEEvS1F_EENS_8epilogue10collective18CollectiveEpilogueINS1M_23Sm100TmaWarpSpecializedILi1ELi1ELi32ELb0ELb0EEEJSG_NS5_IJNSX_ISE_SB_EES1R_EEESH_SI_SH_SI_NS1M_6fusion15FusionCallbacksIS1Q_NS1T_17LinearCombinationISH_fSH_fLNS_15FloatRoundStyleE2EEESG_S1S_JEEENS4_5SM1004TMEM4LOAD26SM100_TMEM_LOAD_16dp32b32xES14_NS15_IS1G_S19_NSX_INS5_IJS1A_SE_EEENS5_IJSE_SB_EEEEEEENS4_39AutoVectorizingCopyWithAssumedAlignmentILi128EEENS4_14SM90_TMA_STOREES26_S28_S28_EEEvvEEEEvNT_6ParamsE,"aw",@nobits
	.sectionflags	@""
	.align	16
	.zero		1024


//--------------------- .nv.shared.reserved.0     --------------------------
	.section	.nv.shared.reserved.0,"aw",@nobits
	.weak		__nv_reservedSMEM_offset_0_alias
	.size		__nv_reservedSMEM_offset_0_alias, 0, 64
	.other		__nv_reservedSMEM_offset_0_alias,@"STO_CUDA_RESERVED_SHARED STV_DEFAULT"
__nv_reservedSMEM_offset_0_alias:
	.zero		0
.nv.shared.reserved.0:
	.zero		64
	.weak		__nv_reservedSMEM_tcgen05_partition
	.type		__nv_reservedSMEM_tcgen05_partition,@object
	.size		__nv_reservedSMEM_tcgen05_partition,(.L_0 - __nv_reservedSMEM_tcgen05_partition)
__nv_reservedSMEM_tcgen05_partition:
	.zero		32
.L_0:


//--------------------- .nv.global                --------------------------
	.section	.nv.global,"aw",@nobits
.nv.global:
	.type		_ZN40_INTERNAL_030ee9e0_4_k_cu_8fd847a9_296134cute1_E,@object
	.size		_ZN40_INTERNAL_030ee9e0_4_k_cu_8fd847a9_296134cute1_E,(_ZN40_INTERNAL_030ee9e0_4_k_cu_8fd847a9_296134cuda3std3__45__cpo6cbeginE - _ZN40_INTERNAL_030ee9e0_4_k_cu_8fd847a9_296134cute1_E)
_ZN40_INTERNAL_030ee9e0_4_k_cu_8fd847a9_296134cute1_E:
	.zero		1
	.type		_ZN40_INTERNAL_030ee9e0_4_k_cu_8fd847a9_296134cuda3std3__45__cpo6cbeginE,@object
	.size		_ZN40_INTERNAL_030ee9e0_4_k_cu_8fd847a9_296134cuda3std3__45__cpo6cbeginE,(_ZN40_INTERNAL_030ee9e0_4_k_cu_8fd847a9_296134cuda3std3__48in_placeE - _ZN40_INTERNAL_030ee9e0_4_k_cu_8fd847a9_296134cuda3std3__45__cpo6cbeginE)
_ZN40_INTERNAL_030ee9e0_4_k_cu_8fd847a9_296134cuda3std3__45__cpo6cbeginE:
	.zero		1
	.type		_ZN40_INTERNAL_030ee9e0_4_k_cu_8fd847a9_296134cuda3std3__48in_placeE,@object
	.size		_ZN40_INTERNAL_030ee9e0_4_k_cu_8fd847a9_296134cuda3std3__48in_placeE,(_ZN40_INTERNAL_030ee9e0_4_k_cu_8fd847a9_296134cuda3std6ranges3__45__cpo9iter_moveE - _ZN40_INTERNAL_030ee9e0_4_k_cu_8fd847a9_296134cuda3std3__48in_placeE)
_ZN40_INTERNAL_030ee9e0_4_k_cu_8fd847a9_296134cuda3std3__48in_placeE:
	.zero		1
	.type		_ZN40_INTERNAL_030ee9e0_4_k_cu_8fd847a9_296134cuda3std6ranges3__45__cpo9iter_moveE,@object
	.size		_ZN40_INTERNAL_030ee9e0_4_k_cu_8fd847a9_296134cuda3std6ranges3__45__cpo9iter_moveE,(_ZN40_INTERNAL_030ee9e0_4_k_cu_8fd847a9_296134cuda3std3__45__cpo5beginE - _ZN40_INTERNAL_030ee9e0_4_k_cu_8fd847a9_296134cuda3std6ranges3__45__cpo9iter_moveE)
_ZN40_INTERNAL_030ee9e0_4_k_cu_8fd847a9_296134cuda3std6ranges3__45__cpo9iter_moveE:
	.zero		1
	.type		_ZN40_INTERNAL_030ee9e0_4_k_cu_8fd847a9_296134cuda3std3__45__cpo5beginE,@object
	.size		_ZN40_INTERNAL_030ee9e0_4_k_cu_8fd847a9_296134cuda3std3__45__cpo5beginE,(_ZN40_INTERNAL_030ee9e0_4_k_cu_8fd847a9_296134cuda3std3__442_GLOBAL__N__030ee9e0_4_k_cu_8fd847a9_296136ignoreE - _ZN40_INTERNAL_030ee9e0_4_k_cu_8fd847a9_296134cuda3std3__45__cpo5beginE)
_ZN40_INTERNAL_030ee9e0_4_k_cu_8fd847a9_296134cuda3std3__45__cpo5beginE:
	.zero		1
	.type		_ZN40_INTERNAL_030ee9e0_4_k_cu_8fd847a9_296134cuda3std3__442_GLOBAL__N__030ee9e0_4_k_cu_8fd847a9_296136ignoreE,@object
	.size		_ZN40_INTERNAL_030ee9e0_4_k_cu_8fd847a9_296134cuda3std3__442_GLOBAL__N__030ee9e0_4_k_cu_8fd847a9_296136ignoreE,(_ZN40_INTERNAL_030ee9e0_4_k_cu_8fd847a9_296134cute7productE - _ZN40_INTERNAL_030ee9e0_4_k_cu_8fd847a9_296134cuda3std3__442_GLOBAL__N__030ee9e0_4_k_cu_8fd847a9_296136ignoreE)
_ZN40_INTERNAL_030ee9e0_4_k_cu_8fd847a9_296134cuda3std3__442_GLOBAL__N__030ee9e0_4_k_cu_8fd847a9_296136ignoreE:
	.zero		1
	.type		_ZN40_INTERNAL_030ee9e0_4_k_cu_8fd847a9_296134cute7productE,@object
	.size		_ZN40_INTERNAL_030ee9e0_4_k_cu_8fd847a9_296134cute7productE,(_ZN40_INTERNAL_030ee9e0_4_k_cu_8fd847a9_296134cuda3std3__45__cpo3endE - _ZN40_INTERNAL_030ee9e0_4_k_cu_8fd847a9_296134cute7productE)
_ZN40_INTERNAL_030ee9e0_4_k_cu_8fd847a9_296134cute7productE:
	.zero		1
	.type		_ZN40_INTERNAL_030ee9e0_4_k_cu_8fd847a9_296134cuda3std3__45__cpo3endE,@object
	.size		_ZN40_INTERNAL_030ee9e0_4_k_cu_8fd847a9_296134cuda3std3__45__cpo3endE,(_ZN40_INTERNAL_030ee9e0_4_k_cu_8fd847a9_296134cuda3std3__419piecewise_constructE - _ZN40_INTERNAL_030ee9e0_4_k_cu_8fd847a9_296134cuda3std3__45__cpo3endE)
_ZN40_INTERNAL_030ee9e0_4_k_cu_8fd847a9_296134cuda3std3__45__cpo3endE:
	.zero		1
	.type		_ZN40_INTERNAL_030ee9e0_4_k_cu_8fd847a9_296134cuda3std3__419piecewise_constructE,@object
	.size		_ZN40_INTERNAL_030ee9e0_4_k_cu_8fd847a9_296134cuda3std3__419piecewise_constructE,(_ZN40_INTERNAL_030ee9e0_4_k_cu_8fd847a9_296134cuda3std3__45__cpo4cendE - _ZN40_INTERNAL_030ee9e0_4_k_cu_8fd847a9_296134cuda3std3__419piecewise_constructE)
_ZN40_INTERNAL_030ee9e0_4_k_cu_8fd847a9_296134cuda3std3__419piecewise_constructE:
	.zero		1
	.type		_ZN40_INTERNAL_030ee9e0_4_k_cu_8fd847a9_296134cuda3std3__45__cpo4cendE,@object
	.size		_ZN40_INTERNAL_030ee9e0_4_k_cu_8fd847a9_296134cuda3std3__45__cpo4cendE,(_ZN40_INTERNAL_030ee9e0_4_k_cu_8fd847a9_296134cuda3std6ranges3__45__cpo4swapE - _ZN40_INTERNAL_030ee9e0_4_k_cu_8fd847a9_296134cuda3std3__45__cpo4cendE)
_ZN40_INTERNAL_030ee9e0_4_k_cu_8fd847a9_296134cuda3std3__45__cpo4cendE:
	.zero		1
	.type		_ZN40_INTERNAL_030ee9e0_4_k_cu_8fd847a9_296134cuda3std6ranges3__45__cpo4swapE,@object
	.size		_ZN40_INTERNAL_030ee9e0_4_k_cu_8fd847a9_296134cuda3std6ranges3__45__cpo4swapE,(.L_10 - _ZN40_INTERNAL_030ee9e0_4_k_cu_8fd847a9_296134cuda3std6ranges3__45__cpo4swapE)
_ZN40_INTERNAL_030ee9e0_4_k_cu_8fd847a9_296134cuda3std6ranges3__45__cpo4swapE:
	.zero		1
.L_10:


//--------------------- .nv.constant0._ZN7cutlass13device_kernelINS_4gemm6kernel13GemmUniversalIN4cute5tupleIJiiiiEEENS1_10collective13CollectiveMmaINS1_35MainloopSm100TmaUmmaWarpSpecializedILi54ELi2ELi4ENS5_IJNS4_1CILi1EEESB_SB_EEEEENS5_IJNSA_ILi64EEESE_NSA_ILi32EEEEEENS_12float_e5m2_tENS5_IJlSB_lEEESH_NS5_IJSB_llEEENS4_8TiledMMAINS4_8MMA_AtomIJNS4_10MMA_TraitsINS4_19SM100_MMA_F8F6F4_SSEJSH_SH_fSE_SE_NS4_17integral_constantINS4_4UMMA5MajorELSQ_0EEENSO_ISQ_LSQ_1EEENSO_INSP_7ScaleInELST_0EEESU_EEEEEENS4_6LayoutISC_NS5_IJNSA_ILi0EEESY_SY_EEEEENS5_IJNS4_10UnderscoreES11_S11_EEEEENS4_13SM90_TMA_LOADENS4_14ComposedLayoutINS4_7SwizzleILi1ELi4ELi3EEENS4_18smem_ptr_flag_bitsILi8EEENSX_INS5_IJNSA_ILi8EEESF_EEENS5_IJSF_SB_EEEEEEEvNS4_8identityES14_NS15_INS16_ILi2ELi4ELi3EEES19_NSX_INS5_IJSE_S1A_EEENS5_IJSB_SE_EEEEEEEvS1F_EENS_8epilogue10collective18CollectiveEpilogueINS1M_23Sm100TmaWarpSpecializedILi1ELi1ELi32ELb0ELb0EEEJSG_NS5_IJNSX_ISE_SB_EES1R_EEESH_SI_SH_SI_NS1M_6fusion15FusionCallbacksIS1Q_NS1T_17LinearCombinationISH_fSH_fLNS_15FloatRoundStyleE2EEESG_S1S_JEEENS4_5SM1004TMEM4LOAD26SM100_TMEM_LOAD_16dp32b32xES14_NS15_IS1G_S19_NSX_INS5_IJS1A_SE_EEENS5_IJSE_SB_EEEEEEENS4_39AutoVectorizingCopyWithAssumedAlignmentILi128EEENS4_14SM90_TMA_STOREES26_S28_S28_EEEvvEEEEvNT_6ParamsE --------------------------
	.section	.nv.constant0._ZN7cutlass13device_kernelINS_4gemm6kernel13GemmUniversalIN4cute5tupleIJiiiiEEENS1_10collective13CollectiveMmaINS1_35MainloopSm100TmaUmmaWarpSpecializedILi54ELi2ELi4ENS5_IJNS4_1CILi1EEESB_SB_EEEEENS5_IJNSA_ILi64EEESE_NSA_ILi32EEEEEENS_12float_e5m2_tENS5_IJlSB_lEEESH_NS5_IJSB_llEEENS4_8TiledMMAINS4_8MMA_AtomIJNS4_10MMA_TraitsINS4_19SM100_MMA_F8F6F4_SSEJSH_SH_fSE_SE_NS4_17integral_constantINS4_4UMMA5MajorELSQ_0EEENSO_ISQ_LSQ_1EEENSO_INSP_7ScaleInELST_0EEESU_EEEEEENS4_6LayoutISC_NS5_IJNSA_ILi0EEESY_SY_EEEEENS5_IJNS4_10UnderscoreES11_S11_EEEEENS4_13SM90_TMA_LOADENS4_14ComposedLayoutINS4_7SwizzleILi1ELi4ELi3EEENS4_18smem_ptr_flag_bitsILi8EEENSX_INS5_IJNSA_ILi8EEESF_EEENS5_IJSF_SB_EEEEEEEvNS4_8identityES14_NS15_INS16_ILi2ELi4ELi3EEES19_NSX_INS5_IJSE_S1A_EEENS5_IJSB_SE_EEEEEEEvS1F_EENS_8epilogue10collective18CollectiveEpilogueINS1M_23Sm100TmaWarpSpecializedILi1ELi1ELi32ELb0ELb0EEEJSG_NS5_IJNSX_ISE_SB_EES1R_EEESH_SI_SH_SI_NS1M_6fusion15FusionCallbacksIS1Q_NS1T_17LinearCombinationISH_fSH_fLNS_15FloatRoundStyleE2EEESG_S1S_JEEENS4_5SM1004TMEM4LOAD26SM100_TMEM_LOAD_16dp32b32xES14_NS15_IS1G_S19_NSX_INS5_IJS1A_SE_EEENS5_IJSE_SB_EEEEEEENS4_39AutoVectorizingCopyWithAssumedAlignmentILi128EEENS4_14SM90_TMA_STOREES26_S28_S28_EEEvvEEEEvNT_6ParamsE,"a",@progbits
	.sectionflags	@""
	.align	4
.nv.constant0._ZN7cutlass13device_kernelINS_4gemm6kernel13GemmUniversalIN4cute5tupleIJiiiiEEENS1_10collective13CollectiveMmaINS1_35MainloopSm100TmaUmmaWarpSpecializedILi54ELi2ELi4ENS5_IJNS4_1CILi1EEESB_SB_EEEEENS5_IJNSA_ILi64EEESE_NSA_ILi32EEEEEENS_12float_e5m2_tENS5_IJlSB_lEEESH_NS5_IJSB_llEEENS4_8TiledMMAINS4_8MMA_AtomIJNS4_10MMA_TraitsINS4_19SM100_MMA_F8F6F4_SSEJSH_SH_fSE_SE_NS4_17integral_constantINS4_4UMMA5MajorELSQ_0EEENSO_ISQ_LSQ_1EEENSO_INSP_7ScaleInELST_0EEESU_EEEEEENS4_6LayoutISC_NS5_IJNSA_ILi0EEESY_SY_EEEEENS5_IJNS4_10UnderscoreES11_S11_EEEEENS4_13SM90_TMA_LOADENS4_14ComposedLayoutINS4_7SwizzleILi1ELi4ELi3EEENS4_18smem_ptr_flag_bitsILi8EEENSX_INS5_IJNSA_ILi8EEESF_EEENS5_IJSF_SB_EEEEEEEvNS4_8identityES14_NS15_INS16_ILi2ELi4ELi3EEES19_NSX_INS5_IJSE_S1A_EEENS5_IJSB_SE_EEEEEEEvS1F_EENS_8epilogue10collective18CollectiveEpilogueINS1M_23Sm100TmaWarpSpecializedILi1ELi1ELi32ELb0ELb0EEEJSG_NS5_IJNSX_ISE_SB_EES1R_EEESH_SI_SH_SI_NS1M_6fusion15FusionCallbacksIS1Q_NS1T_17LinearCombinationISH_fSH_fLNS_15FloatRoundStyleE2EEESG_S1S_JEEENS4_5SM1004TMEM4LOAD26SM100_TMEM_LOAD_16dp32b32xES14_NS15_IS1G_S19_NSX_INS5_IJS1A_SE_EEENS5_IJSE_SB_EEEEEEENS4_39AutoVectorizingCopyWithAssumedAlignmentILi128EEENS4_14SM90_TMA_STOREES26_S28_S28_EEEvvEEEEvNT_6ParamsE:
	.zero		2944


//--------------------- SYMBOLS --------------------------

	.type		.nv.reservedSmem.offset0,@object
	.size		.nv.reservedSmem.offset0,0x4
	.type		.nv.reservedSmem.cap,@object
	.size		.nv.reservedSmem.cap,0x4
	.type		__assertfail,@function
